// auto-generated by cutlass_sweep.gemm — config: {"arch": "sm_100", "cluster_m": 4, "cluster_n": 4, "dtype": "e5m2", "dtype_b": "e5m2", "layout": "nt", "stages": 0, "tile_k": 128, "tile_m": 128, "tile_n": 128}
#include "cutlass/cutlass.h"
#include "cutlass/gemm/collective/collective_builder.hpp"
#include "cutlass/gemm/device/gemm_universal_adapter.h"
#include "cutlass/gemm/kernel/gemm_universal.hpp"
#include "cutlass/epilogue/collective/collective_builder.hpp"

using ElemA = cutlass::float_e5m2_t;
using ElemB = cutlass::float_e5m2_t;
using ElemCD = cutlass::float_e5m2_t;
using Acc  = float;
using TileShape    = cute::Shape<cute::_128, cute::_128, cute::_128>;
using ClusterShape = cute::Shape<cute::_4, cute::_4, cute::_1>;

using CollectiveEpilogue = typename cutlass::epilogue::collective::CollectiveBuilder<
    cutlass::arch::Sm100, cutlass::arch::OpClassTensorOp,
    TileShape, ClusterShape,
    cutlass::epilogue::collective::EpilogueTileAuto,
    Acc, Acc,
    ElemCD, cutlass::layout::RowMajor, 128 / cutlass::sizeof_bits<ElemCD>::value,
    ElemCD, cutlass::layout::RowMajor, 128 / cutlass::sizeof_bits<ElemCD>::value,
    cutlass::epilogue::collective::EpilogueScheduleAuto
  >::CollectiveOp;

using CollectiveMainloop = typename cutlass::gemm::collective::CollectiveBuilder<
    cutlass::arch::Sm100, cutlass::arch::OpClassTensorOp,
    ElemA, cutlass::layout::RowMajor, 128 / cutlass::sizeof_bits<ElemA>::value,
    ElemB, cutlass::layout::ColumnMajor, 128 / cutlass::sizeof_bits<ElemB>::value,
    Acc,
    TileShape, ClusterShape,
    cutlass::gemm::collective::StageCountAutoCarveout<static_cast<int>(sizeof(typename CollectiveEpilogue::SharedStorage))>,
    cutlass::gemm::collective::KernelScheduleAuto
  >::CollectiveOp;

using GemmKernel = cutlass::gemm::kernel::GemmUniversal<
    cute::Shape<int,int,int,int>,
    CollectiveMainloop,
    CollectiveEpilogue
>;
using Gemm = cutlass::gemm::device::GemmUniversalAdapter<GemmKernel>;

// Force the device kernel symbol into the cubin without needing a host main.
auto* _anchor = &cutlass::device_kernel<GemmKernel>;


// ===== COMPILED SASS (sm_100a) =====

	.target	sm_100a

	.elftype	@"ET_EXEC"


//--------------------- .note.nv.tkinfo           --------------------------
	.section	.note.nv.tkinfo,"",@"SHT_NOTE"
	.sectionflags	@"SHF_NOTE_NV_TKINFO"
	.tkinfo
        /*0018*/ 	.word	0x00000002
        /*0030*/ 	.string	""
        /*0030*/ 	.string	"ptxas"
        /*0030*/ 	.string	"Cuda compilation tools, release 13.0, V13.0.88"
        /*0030*/ 	.string	"Build cuda_13.0.r13.0/compiler.36424714_0"
        /*0030*/ 	.string	"-arch sm_100a -m 64 "



//--------------------- .note.nv.cuinfo           --------------------------
	.section	.note.nv.cuinfo,"",@"SHT_NOTE"
	.sectionflags	@"SHF_NOTE_NV_CUINFO"
        /*0018*/ 	.short	0x0002
        /*001a*/ 	.short	0x0064
        /*001c*/ 	.short	0x0082
	.zero		2


//--------------------- .nv.info                  --------------------------
	.section	.nv.info,"",@"SHT_CUDA_INFO"
	.align	4


	//----- nvinfo : EIATTR_REGCOUNT
	.align		4
        /*0000*/ 	.byte	0x04, 0x2f
        /*0002*/ 	.short	(.L_19 - .L_18)
	.align		4
.L_18:
        /*0004*/ 	.word	index@(_ZN7cutlass13device_kernelINS_4gemm6kernel13GemmUniversalIN4cute5tupleIJiiiiEEENS1_10collective13CollectiveMmaINS1_35MainloopSm100TmaUmmaWarpSpecializedILi13ELi2ELi4ENS5_IJNS4_1CILi4EEESB_NSA_ILi1EEEEEEEENS5_IJNSA_ILi128EEESF_SF_EEENS_12float_e5m2_tENS5_IJlSC_lEEESH_SI_NS4_8TiledMMAINS4_8MMA_AtomIJNS4_10MMA_TraitsINS4_25SM100_MMA_F8F6F4_2x1SM_SSEJSH_SH_fSF_SF_NS4_17integral_constantINS4_4UMMA5MajorELSP_0EEESQ_NSN_INSO_7ScaleInELSR_0EEESS_EEEEEENS4_6LayoutINS5_IJSC_SC_SC_EEENS5_IJNSA_ILi0EEESX_SX_EEEEENS5_IJNS4_10UnderscoreES10_S10_EEEEENS4_28SM100_TMA_2SM_LOAD_MULTICASTENS4_14ComposedLayoutINS4_7SwizzleILi3ELi4ELi3EEENS4_18smem_ptr_flag_bitsILi8EEENSV_INS5_IJNSA_ILi8EEESF_EEENS5_IJSF_SC_EEEEEEEvNS4_8identityES13_S1D_vS1E_EENS_8epilogue10collective18CollectiveEpilogueINS1G_23Sm100TmaWarpSpecializedILi2ELi2ELi32ELb0ELb0EEEJNS5_IJNSA_ILi64EEESF_SF_EEENS5_IJNSV_IS1L_SC_EENSV_INS5_IJNSA_ILi32EEENSA_ILi2EEEEEENS5_IJSC_S1L_EEEEEEEESH_SI_SH_SI_NS1G_6fusion15FusionCallbacksIS1K_NS1U_17LinearCombinationISH_fSH_fLNS_15FloatRoundStyleE2EEES1M_S1T_JEEENS4_5SM1004TMEM4LOAD26SM100_TMEM_LOAD_32dp32b32xENS4_13SM90_TMA_LOADENS14_INS15_ILi1ELi4ELi3EEES18_NSV_INS5_IJS19_S1O_EEENS5_IJS1O_SC_EEEEEEENS4_39AutoVectorizingCopyWithAssumedAlignmentILi128EEENS4_14SM90_TMA_STOREES29_S2B_S2B_EEEvvEEEEvNT_6ParamsE)
        /*0008*/ 	.word	0x00000074


	//----- nvinfo : EIATTR_FRAME_SIZE
	.align		4
.L_19:
        /*000c*/ 	.byte	0x04, 0x11
        /*000e*/ 	.short	(.L_21 - .L_20)
	.align		4
.L_20:
        /*0010*/ 	.word	index@($__internal_2_$__cuda_sm10x_tcgen05_guardrail_trap_unallocated_columns_being_dealloced)
        /*0014*/ 	.word	0x00000000


	//----- nvinfo : EIATTR_FRAME_SIZE
	.align		4
.L_21:
        /*0018*/ 	.byte	0x04, 0x11
        /*001a*/ 	.short	(.L_23 - .L_22)
	.align		4
.L_22:
        /*001c*/ 	.word	index@($__internal_1_$__cuda_sm10x_tcgen05_guardrail_trap_phase_invalid_during_alloc)
        /*0020*/ 	.word	0x00000000


	//----- nvinfo : EIATTR_FRAME_SIZE
	.align		4
.L_23:
        /*0024*/ 	.byte	0x04, 0x11
        /*0026*/ 	.short	(.L_25 - .L_24)
	.align		4
.L_24:
        /*0028*/ 	.word	index@($__internal_0_$__cuda_sm10x_tcgen05_guardrail_trap_col_being_dealloced_not_returned_by_alloc)
        /*002c*/ 	.word	0x00000000


	//----- nvinfo : EIATTR_FRAME_SIZE
	.align		4
.L_25:
        /*0030*/ 	.byte	0x04, 0x11
        /*0032*/ 	.short	(.L_27 - .L_26)
	.align		4
.L_26:
        /*0034*/ 	.word	index@(_ZN7cutlass13device_kernelINS_4gemm6kernel13GemmUniversalIN4cute5tupleIJiiiiEEENS1_10collective13CollectiveMmaINS1_35MainloopSm100TmaUmmaWarpSpecializedILi13ELi2ELi4ENS5_IJNS4_1CILi4EEESB_NSA_ILi1EEEEEEEENS5_IJNSA_ILi128EEESF_SF_EEENS_12float_e5m2_tENS5_IJlSC_lEEESH_SI_NS4_8TiledMMAINS4_8MMA_AtomIJNS4_10MMA_TraitsINS4_25SM100_MMA_F8F6F4_2x1SM_SSEJSH_SH_fSF_SF_NS4_17integral_constantINS4_4UMMA5MajorELSP_0EEESQ_NSN_INSO_7ScaleInELSR_0EEESS_EEEEEENS4_6LayoutINS5_IJSC_SC_SC_EEENS5_IJNSA_ILi0EEESX_SX_EEEEENS5_IJNS4_10UnderscoreES10_S10_EEEEENS4_28SM100_TMA_2SM_LOAD_MULTICASTENS4_14ComposedLayoutINS4_7SwizzleILi3ELi4ELi3EEENS4_18smem_ptr_flag_bitsILi8EEENSV_INS5_IJNSA_ILi8EEESF_EEENS5_IJSF_SC_EEEEEEEvNS4_8identityES13_S1D_vS1E_EENS_8epilogue10collective18CollectiveEpilogueINS1G_23Sm100TmaWarpSpecializedILi2ELi2ELi32ELb0ELb0EEEJNS5_IJNSA_ILi64EEESF_SF_EEENS5_IJNSV_IS1L_SC_EENSV_INS5_IJNSA_ILi32EEENSA_ILi2EEEEEENS5_IJSC_S1L_EEEEEEEESH_SI_SH_SI_NS1G_6fusion15FusionCallbacksIS1K_NS1U_17LinearCombinationISH_fSH_fLNS_15FloatRoundStyleE2EEES1M_S1T_JEEENS4_5SM1004TMEM4LOAD26SM100_TMEM_LOAD_32dp32b32xENS4_13SM90_TMA_LOADENS14_INS15_ILi1ELi4ELi3EEES18_NSV_INS5_IJS19_S1O_EEENS5_IJS1O_SC_EEEEEEENS4_39AutoVectorizingCopyWithAssumedAlignmentILi128EEENS4_14SM90_TMA_STOREES29_S2B_S2B_EEEvvEEEEvNT_6ParamsE)
        /*0038*/ 	.word	0x00000000


	//----- nvinfo : EIATTR_MIN_STACK_SIZE
	.align		4
.L_27:
        /*003c*/ 	.byte	0x04, 0x12
        /*003e*/ 	.short	(.L_29 - .L_28)
	.align		4
.L_28:
        /*0040*/ 	.word	index@(_ZN7cutlass13device_kernelINS_4gemm6kernel13GemmUniversalIN4cute5tupleIJiiiiEEENS1_10collective13CollectiveMmaINS1_35MainloopSm100TmaUmmaWarpSpecializedILi13ELi2ELi4ENS5_IJNS4_1CILi4EEESB_NSA_ILi1EEEEEEEENS5_IJNSA_ILi128EEESF_SF_EEENS_12float_e5m2_tENS5_IJlSC_lEEESH_SI_NS4_8TiledMMAINS4_8MMA_AtomIJNS4_10MMA_TraitsINS4_25SM100_MMA_F8F6F4_2x1SM_SSEJSH_SH_fSF_SF_NS4_17integral_constantINS4_4UMMA5MajorELSP_0EEESQ_NSN_INSO_7ScaleInELSR_0EEESS_EEEEEENS4_6LayoutINS5_IJSC_SC_SC_EEENS5_IJNSA_ILi0EEESX_SX_EEEEENS5_IJNS4_10UnderscoreES10_S10_EEEEENS4_28SM100_TMA_2SM_LOAD_MULTICASTENS4_14ComposedLayoutINS4_7SwizzleILi3ELi4ELi3EEENS4_18smem_ptr_flag_bitsILi8EEENSV_INS5_IJNSA_ILi8EEESF_EEENS5_IJSF_SC_EEEEEEEvNS4_8identityES13_S1D_vS1E_EENS_8epilogue10collective18CollectiveEpilogueINS1G_23Sm100TmaWarpSpecializedILi2ELi2ELi32ELb0ELb0EEEJNS5_IJNSA_ILi64EEESF_SF_EEENS5_IJNSV_IS1L_SC_EENSV_INS5_IJNSA_ILi32EEENSA_ILi2EEEEEENS5_IJSC_S1L_EEEEEEEESH_SI_SH_SI_NS1G_6fusion15FusionCallbacksIS1K_NS1U_17LinearCombinationISH_fSH_fLNS_15FloatRoundStyleE2EEES1M_S1T_JEEENS4_5SM1004TMEM4LOAD26SM100_TMEM_LOAD_32dp32b32xENS4_13SM90_TMA_LOADENS14_INS15_ILi1ELi4ELi3EEES18_NSV_INS5_IJS19_S1O_EEENS5_IJS1O_SC_EEEEEEENS4_39AutoVectorizingCopyWithAssumedAlignmentILi128EEENS4_14SM90_TMA_STOREES29_S2B_S2B_EEEvvEEEEvNT_6ParamsE)
        /*0044*/ 	.word	0x00000000
.L_29:


//--------------------- .nv.compat                --------------------------
	.section	.nv.compat,"",@"SHT_CUDA_COMPAT_INFO"
	.align	4
        /*0000*/ 	.byte	0x02, 0x09, 0x01, 0x00, 0x02, 0x02, 0x02, 0x00, 0x02, 0x05, 0x05, 0x00, 0x03, 0x07, 0x01, 0x01
        /*0010*/ 	.byte	0x02, 0x03, 0x01, 0x00, 0x02, 0x06, 0x01, 0x00, 0x04, 0x0b, 0x08, 0x00, 0x09, 0x00, 0x00, 0x00
        /*0020*/ 	.byte	0x00, 0x00, 0x00, 0x00


//--------------------- .nv.info._ZN7cutlass13device_kernelINS_4gemm6kernel13GemmUniversalIN4cute5tupleIJiiiiEEENS1_10collective13CollectiveMmaINS1_35MainloopSm100TmaUmmaWarpSpecializedILi13ELi2ELi4ENS5_IJNS4_1CILi4EEESB_NSA_ILi1EEEEEEEENS5_IJNSA_ILi128EEESF_SF_EEENS_12float_e5m2_tENS5_IJlSC_lEEESH_SI_NS4_8TiledMMAINS4_8MMA_AtomIJNS4_10MMA_TraitsINS4_25SM100_MMA_F8F6F4_2x1SM_SSEJSH_SH_fSF_SF_NS4_17integral_constantINS4_4UMMA5MajorELSP_0EEESQ_NSN_INSO_7ScaleInELSR_0EEESS_EEEEEENS4_6LayoutINS5_IJSC_SC_SC_EEENS5_IJNSA_ILi0EEESX_SX_EEEEENS5_IJNS4_10UnderscoreES10_S10_EEEEENS4_28SM100_TMA_2SM_LOAD_MULTICASTENS4_14ComposedLayoutINS4_7SwizzleILi3ELi4ELi3EEENS4_18smem_ptr_flag_bitsILi8EEENSV_INS5_IJNSA_ILi8EEESF_EEENS5_IJSF_SC_EEEEEEEvNS4_8identityES13_S1D_vS1E_EENS_8epilogue10collective18CollectiveEpilogueINS1G_23Sm100TmaWarpSpecializedILi2ELi2ELi32ELb0ELb0EEEJNS5_IJNSA_ILi64EEESF_SF_EEENS5_IJNSV_IS1L_SC_EENSV_INS5_IJNSA_ILi32EEENSA_ILi2EEEEEENS5_IJSC_S1L_EEEEEEEESH_SI_SH_SI_NS1G_6fusion15FusionCallbacksIS1K_NS1U_17LinearCombinationISH_fSH_fLNS_15FloatRoundStyleE2EEES1M_S1T_JEEENS4_5SM1004TMEM4LOAD26SM100_TMEM_LOAD_32dp32b32xENS4_13SM90_TMA_LOADENS14_INS15_ILi1ELi4ELi3EEES18_NSV_INS5_IJS19_S1O_EEENS5_IJS1O_SC_EEEEEEENS4_39AutoVectorizingCopyWithAssumedAlignmentILi128EEENS4_14SM90_TMA_STOREES29_S2B_S2B_EEEvvEEEEvNT_6ParamsE --------------------------
	.section	.nv.info._ZN7cutlass13device_kernelINS_4gemm6kernel13GemmUniversalIN4cute5tupleIJiiiiEEENS1_10collective13CollectiveMmaINS1_35MainloopSm100TmaUmmaWarpSpecializedILi13ELi2ELi4ENS5_IJNS4_1CILi4EEESB_NSA_ILi1EEEEEEEENS5_IJNSA_ILi128EEESF_SF_EEENS_12float_e5m2_tENS5_IJlSC_lEEESH_SI_NS4_8TiledMMAINS4_8MMA_AtomIJNS4_10MMA_TraitsINS4_25SM100_MMA_F8F6F4_2x1SM_SSEJSH_SH_fSF_SF_NS4_17integral_constantINS4_4UMMA5MajorELSP_0EEESQ_NSN_INSO_7ScaleInELSR_0EEESS_EEEEEENS4_6LayoutINS5_IJSC_SC_SC_EEENS5_IJNSA_ILi0EEESX_SX_EEEEENS5_IJNS4_10UnderscoreES10_S10_EEEEENS4_28SM100_TMA_2SM_LOAD_MULTICASTENS4_14ComposedLayoutINS4_7SwizzleILi3ELi4ELi3EEENS4_18smem_ptr_flag_bitsILi8EEENSV_INS5_IJNSA_ILi8EEESF_EEENS5_IJSF_SC_EEEEEEEvNS4_8identityES13_S1D_vS1E_EENS_8epilogue10collective18CollectiveEpilogueINS1G_23Sm100TmaWarpSpecializedILi2ELi2ELi32ELb0ELb0EEEJNS5_IJNSA_ILi64EEESF_SF_EEENS5_IJNSV_IS1L_SC_EENSV_INS5_IJNSA_ILi32EEENSA_ILi2EEEEEENS5_IJSC_S1L_EEEEEEEESH_SI_SH_SI_NS1G_6fusion15FusionCallbacksIS1K_NS1U_17LinearCombinationISH_fSH_fLNS_15FloatRoundStyleE2EEES1M_S1T_JEEENS4_5SM1004TMEM4LOAD26SM100_TMEM_LOAD_32dp32b32xENS4_13SM90_TMA_LOADENS14_INS15_ILi1ELi4ELi3EEES18_NSV_INS5_IJS19_S1O_EEENS5_IJS1O_SC_EEEEEEENS4_39AutoVectorizingCopyWithAssumedAlignmentILi128EEENS4_14SM90_TMA_STOREES29_S2B_S2B_EEEvvEEEEvNT_6ParamsE,"",@"SHT_CUDA_INFO"
	.sectionflags	@""
	.align	4


	//----- nvinfo : EIATTR_CUDA_API_VERSION
	.align		4
        /*0000*/ 	.byte	0x04, 0x37
        /*0002*/ 	.short	(.L_31 - .L_30)
.L_30:
        /*0004*/ 	.word	0x00000082


	//----- nvinfo : EIATTR_KPARAM_INFO
	.align		4
.L_31:
        /*0008*/ 	.byte	0x04, 0x17
        /*000a*/ 	.short	(.L_33 - .L_32)
.L_32:
        /*000c*/ 	.word	0x00000000
        /*0010*/ 	.short	0x0000
        /*0012*/ 	.short	0x0000
        /*0014*/ 	.byte	0x00, 0xf0, 0x01, 0x20


	//----- nvinfo : EIATTR_AT_ENTRY_FRAGMENTS
	.align		4
.L_33:
        /*0018*/ 	.byte	0x04, 0x4f
        /*001a*/ 	.short	(.L_35 - .L_34)


	//   ....[0]....
.L_34:
        /*001c*/ 	.word	0x00000007


	//----- nvinfo : EIATTR_RESERVED_SMEM_USED
	.align		4
.L_35:
        /*0020*/ 	.byte	0x01, 0x41
	.zero		2


	//----- nvinfo : EIATTR_SPARSE_MMA_MASK
	.align		4
        /*0024*/ 	.byte	0x03, 0x50
        /*0026*/ 	.short	0x0000


	//----- nvinfo : EIATTR_TCGEN05_2CTA_USED
	.align		4
        /*0028*/ 	.byte	0x01, 0x52
	.zero		2


	//----- nvinfo : EIATTR_MAXREG_COUNT
	.align		4
        /*002c*/ 	.byte	0x03, 0x1b
        /*002e*/ 	.short	0x00ff


	//----- nvinfo : EIATTR_NUM_BARRIERS
	.align		4
        /*0030*/ 	.byte	0x02, 0x4c
        /*0032*/ 	.byte	0x07
	.zero		1


	//----- nvinfo : EIATTR_EXTERNS
	.align		4
        /*0034*/ 	.byte	0x04, 0x0f
        /*0036*/ 	.short	(.L_37 - .L_36)


	//   ....[0]....
	.align		4
.L_36:
        /*0038*/ 	.word	index@(__assertfail)


	//----- nvinfo : EIATTR_MERCURY_ISA_VERSION
	.align		4
.L_37:
        /*003c*/ 	.byte	0x03, 0x5f
        /*003e*/ 	.short	0x0101


	//----- nvinfo : EIATTR_INT_WARP_WIDE_INSTR_OFFSETS
	.align		4
        /*0040*/ 	.byte	0x04, 0x31
        /*0042*/ 	.short	(.L_39 - .L_38)


	//   ....[0]....
.L_38:
        /*0044*/ 	.word	0x00000e70


	//   ....[1]....
        /*0048*/ 	.word	0x00000f10


	//   ....[2]....
        /*004c*/ 	.word	0x00004b90


	//   ....[3]....
        /*0050*/ 	.word	0x00004bb0


	//   ....[4]....
        /*0054*/ 	.word	0x00004be0


	//   ....[5]....
        /*0058*/ 	.word	0x00005700


	//   ....[6]....
        /*005c*/ 	.word	0x000057a0


	//   ....[7]....
        /*0060*/ 	.word	0x00005850


	//   ....[8]....
        /*0064*/ 	.word	0x000058f0


	//   ....[9]....
        /*0068*/ 	.word	0x000059e0


	//   ....[10]....
        /*006c*/ 	.word	0x00005ab0


	//----- nvinfo : EIATTR_COOP_GROUP_MASK_REGIDS
	.align		4
.L_39:
        /*0070*/ 	.byte	0x04, 0x29
        /*0072*/ 	.short	(.L_41 - .L_40)


	//   ....[0]....
.L_40:
        /*0074*/ 	.word	0xffffffff


	//   ....[1]....
        /*0078*/ 	.word	0xffffffff


	//   ....[2]....
        /*007c*/ 	.word	0xffffffff


	//   ....[3]....
        /*0080*/ 	.word	0xffffffff


	//   ....[4]....
        /*0084*/ 	.word	0xffffffff


	//   ....[5]....
        /*0088*/ 	.word	0xffffffff


	//   ....[6]....
        /*008c*/ 	.word	0xffffffff


	//   ....[7]....
        /*0090*/ 	.word	0xffffffff


	//   ....[8]....
        /*0094*/ 	.word	0xffffffff


	//   ....[9]....
        /*0098*/ 	.word	0xffffffff


	//   ....[10]....
        /*009c*/ 	.word	0xffffffff


	//   ....[11]....
        /*00a0*/ 	.word	0xffffffff


	//   ....[12]....
        /*00a4*/ 	.word	0xffffffff


	//   ....[13]....
        /*00a8*/ 	.word	0xffffffff


	//----- nvinfo : EIATTR_COOP_GROUP_INSTR_OFFSETS
	.align		4
.L_41:
        /*00ac*/ 	.byte	0x04, 0x28
        /*00ae*/ 	.short	(.L_43 - .L_42)


	//   ....[0]....
.L_42:
        /*00b0*/ 	.word	0x000000b0


	//   ....[1]....
        /*00b4*/ 	.word	0x00000510


	//   ....[2]....
        /*00b8*/ 	.word	0x00000820


	//   ....[3]....
        /*00bc*/ 	.word	0x00000970


	//   ....[4]....
        /*00c0*/ 	.word	0x00000a60


	//   ....[5]....
        /*00c4*/ 	.word	0x00000bc0


	//   ....[6]....
        /*00c8*/ 	.word	0x00000d50


	//   ....[7]....
        /*00cc*/ 	.word	0x00000f90


	//   ....[8]....
        /*00d0*/ 	.word	0x000025c0


	//   ....[9]....
        /*00d4*/ 	.word	0x00003970


	//   ....[10]....
        /*00d8*/ 	.word	0x00003e40


	//   ....[11]....
        /*00dc*/ 	.word	0x00003e70


	//   ....[12]....
        /*00e0*/ 	.word	0x00004a90


	//   ....[13]....
        /*00e4*/ 	.word	0x00004ca0


	//----- nvinfo : EIATTR_VRC_CTA_INIT_COUNT
	.align		4
.L_43:
        /*00e8*/ 	.byte	0x02, 0x4a
        /*00ea*/ 	.byte	0x80
	.zero		1


	//----- nvinfo : EIATTR_SYSCALL_OFFSETS
	.align		4
        /*00ec*/ 	.byte	0x04, 0x46
        /*00ee*/ 	.short	(.L_45 - .L_44)


	//   ....[0]....
.L_44:
        /*00f0*/ 	.word	0x000065d0


	//   ....[1]....
        /*00f4*/ 	.word	0x00006710


	//   ....[2]....
        /*00f8*/ 	.word	0x00006ef0


	//   ....[3]....
        /*00fc*/ 	.word	0x00007ce0


	//----- nvinfo : EIATTR_MBARRIER_INSTR_OFFSETS
	.align		4
.L_45:
        /*0100*/ 	.byte	0x04, 0x39
        /*0102*/ 	.short	(.L_47 - .L_46)


	//   ....[0]....
.L_46:
        /*0104*/ 	.word	0x00000660
        /*0108*/ 	.word	0x000000ff
        /*010c*/ 	.word	0x00000000
        /*0110*/ 	.short	0x0100
        /*0112*/ 	.byte	0x04
	.zero		1


	//   ....[1]....
        /*0114*/ 	.word	0x00000670
        /*0118*/ 	.word	0x000000ff
        /*011c*/ 	.word	0x00000068
        /*0120*/ 	.short	0x0100
        /*0122*/ 	.byte	0x04
	.zero		1


	//   ....[2]....
        /*0124*/ 	.word	0x00000680
        /*0128*/ 	.word	0x000000ff
        /*012c*/ 	.word	0x00000008
        /*0130*/ 	.short	0x0100
        /*0132*/ 	.byte	0x04
	.zero		1


	//   ....[3]....
        /*0134*/ 	.word	0x00000690
        /*0138*/ 	.word	0x000000ff
        /*013c*/ 	.word	0x00000070
        /*0140*/ 	.short	0x0100
        /*0142*/ 	.byte	0x04
	.zero		1


	//   ....[4]....
        /*0144*/ 	.word	0x000006a0
        /*0148*/ 	.word	0x000000ff
        /*014c*/ 	.word	0x00000010
        /*0150*/ 	.short	0x0100
        /*0152*/ 	.byte	0x04
	.zero		1


	//   ....[5]....
        /*0154*/ 	.word	0x000006b0
        /*0158*/ 	.word	0x000000ff
        /*015c*/ 	.word	0x00000078
        /*0160*/ 	.short	0x0100
        /*0162*/ 	.byte	0x04
	.zero		1


	//   ....[6]....
        /*0164*/ 	.word	0x000006c0
        /*0168*/ 	.word	0x000000ff
        /*016c*/ 	.word	0x00000018
        /*0170*/ 	.short	0x0100
        /*0172*/ 	.byte	0x04
	.zero		1


	//   ....[7]....
        /*0174*/ 	.word	0x000006d0
        /*0178*/ 	.word	0x000000ff
        /*017c*/ 	.word	0x00000080
        /*0180*/ 	.short	0x0100
        /*0182*/ 	.byte	0x04
	.zero		1


	//   ....[8]....
        /*0184*/ 	.word	0x000006e0
        /*0188*/ 	.word	0x000000ff
        /*018c*/ 	.word	0x00000020
        /*0190*/ 	.short	0x0100
        /*0192*/ 	.byte	0x04
	.zero		1


	//   ....[9]....
        /*0194*/ 	.word	0x000006f0
        /*0198*/ 	.word	0x000000ff
        /*019c*/ 	.word	0x00000088
        /*01a0*/ 	.short	0x0100
        /*01a2*/ 	.byte	0x04
	.zero		1


	//   ....[10]....
        /*01a4*/ 	.word	0x00000700
        /*01a8*/ 	.word	0x000000ff
        /*01ac*/ 	.word	0x00000028
        /*01b0*/ 	.short	0x0100
        /*01b2*/ 	.byte	0x04
	.zero		1


	//   ....[11]....
        /*01b4*/ 	.word	0x00000710
        /*01b8*/ 	.word	0x000000ff
        /*01bc*/ 	.word	0x00000090
        /*01c0*/ 	.short	0x0100
        /*01c2*/ 	.byte	0x04
	.zero		1


	//   ....[12]....
        /*01c4*/ 	.word	0x00000720
        /*01c8*/ 	.word	0x000000ff
        /*01cc*/ 	.word	0x00000030
        /*01d0*/ 	.short	0x0100
        /*01d2*/ 	.byte	0x04
	.zero		1


	//   ....[13]....
        /*01d4*/ 	.word	0x00000730
        /*01d8*/ 	.word	0x000000ff
        /*01dc*/ 	.word	0x00000098
        /*01e0*/ 	.short	0x0100
        /*01e2*/ 	.byte	0x04
	.zero		1


	//   ....[14]....
        /*01e4*/ 	.word	0x00000740
        /*01e8*/ 	.word	0x000000ff
        /*01ec*/ 	.word	0x00000038
        /*01f0*/ 	.short	0x0100
        /*01f2*/ 	.byte	0x04
	.zero		1


	//   ....[15]....
        /*01f4*/ 	.word	0x00000750
        /*01f8*/ 	.word	0x000000ff
        /*01fc*/ 	.word	0x000000a0
        /*0200*/ 	.short	0x0100
        /*0202*/ 	.byte	0x04
	.zero		1


	//   ....[16]....
        /*0204*/ 	.word	0x00000760
        /*0208*/ 	.word	0x000000ff
        /*020c*/ 	.word	0x00000040
        /*0210*/ 	.short	0x0100
        /*0212*/ 	.byte	0x04
	.zero		1


	//   ....[17]....
        /*0214*/ 	.word	0x00000770
        /*0218*/ 	.word	0x000000ff
        /*021c*/ 	.word	0x000000a8
        /*0220*/ 	.short	0x0100
        /*0222*/ 	.byte	0x04
	.zero		1


	//   ....[18]....
        /*0224*/ 	.word	0x00000780
        /*0228*/ 	.word	0x000000ff
        /*022c*/ 	.word	0x00000048
        /*0230*/ 	.short	0x0100
        /*0232*/ 	.byte	0x04
	.zero		1


	//   ....[19]....
        /*0234*/ 	.word	0x00000790
        /*0238*/ 	.word	0x000000ff
        /*023c*/ 	.word	0x000000b0
        /*0240*/ 	.short	0x0100
        /*0242*/ 	.byte	0x04
	.zero		1


	//   ....[20]....
        /*0244*/ 	.word	0x000007a0
        /*0248*/ 	.word	0x000000ff
        /*024c*/ 	.word	0x00000050
        /*0250*/ 	.short	0x0100
        /*0252*/ 	.byte	0x04
	.zero		1


	//   ....[21]....
        /*0254*/ 	.word	0x000007b0
        /*0258*/ 	.word	0x000000ff
        /*025c*/ 	.word	0x000000b8
        /*0260*/ 	.short	0x0100
        /*0262*/ 	.byte	0x04
	.zero		1


	//   ....[22]....
        /*0264*/ 	.word	0x000007c0
        /*0268*/ 	.word	0x000000ff
        /*026c*/ 	.word	0x00000058
        /*0270*/ 	.short	0x0100
        /*0272*/ 	.byte	0x04
	.zero		1


	//   ....[23]....
        /*0274*/ 	.word	0x000007d0
        /*0278*/ 	.word	0x000000ff
        /*027c*/ 	.word	0x000000c0
        /*0280*/ 	.short	0x0100
        /*0282*/ 	.byte	0x04
	.zero		1


	//   ....[24]....
        /*0284*/ 	.word	0x000007e0
        /*0288*/ 	.word	0x000000ff
        /*028c*/ 	.word	0x00000060
        /*0290*/ 	.short	0x0100
        /*0292*/ 	.byte	0x04
	.zero		1


	//   ....[25]....
        /*0294*/ 	.word	0x000007f0
        /*0298*/ 	.word	0x000000ff
        /*029c*/ 	.word	0x000000c8
        /*02a0*/ 	.short	0x0100
        /*02a2*/ 	.byte	0x04
	.zero		1


	//   ....[26]....
        /*02a4*/ 	.word	0x00000920
        /*02a8*/ 	.word	0x000000ff
        /*02ac*/ 	.word	0x000000d0
        /*02b0*/ 	.short	0x0100
        /*02b2*/ 	.byte	0x04
	.zero		1


	//   ....[27]....
        /*02b4*/ 	.word	0x00000930
        /*02b8*/ 	.word	0x000000ff
        /*02bc*/ 	.word	0x000000e0
        /*02c0*/ 	.short	0x0100
        /*02c2*/ 	.byte	0x04
	.zero		1


	//   ....[28]....
        /*02c4*/ 	.word	0x00000940
        /*02c8*/ 	.word	0x000000ff
        /*02cc*/ 	.word	0x000000d8
        /*02d0*/ 	.short	0x0100
        /*02d2*/ 	.byte	0x04
	.zero		1


	//   ....[29]....
        /*02d4*/ 	.word	0x00000950
        /*02d8*/ 	.word	0x000000ff
        /*02dc*/ 	.word	0x000000e8
        /*02e0*/ 	.short	0x0100
        /*02e2*/ 	.byte	0x04
	.zero		1


	//   ....[30]....
        /*02e4*/ 	.word	0x00000a30
        /*02e8*/ 	.word	0x000000ff
        /*02ec*/ 	.word	0x000000f0
        /*02f0*/ 	.short	0x0100
        /*02f2*/ 	.byte	0x06
	.zero		1


	//   ....[31]....
        /*02f4*/ 	.word	0x00000a40
        /*02f8*/ 	.word	0x000000ff
        /*02fc*/ 	.word	0x000000f8
        /*0300*/ 	.short	0x0100
        /*0302*/ 	.byte	0x06
	.zero		1


	//   ....[32]....
        /*0304*/ 	.word	0x00000b70
        /*0308*/ 	.word	0x000000ff
        /*030c*/ 	.word	0x00000100
        /*0310*/ 	.short	0x0100
        /*0312*/ 	.byte	0x06
	.zero		1


	//   ....[33]....
        /*0314*/ 	.word	0x00000b80
        /*0318*/ 	.word	0x000000ff
        /*031c*/ 	.word	0x00000110
        /*0320*/ 	.short	0x0100
        /*0322*/ 	.byte	0x06
	.zero		1


	//   ....[34]....
        /*0324*/ 	.word	0x00000b90
        /*0328*/ 	.word	0x000000ff
        /*032c*/ 	.word	0x00000108
        /*0330*/ 	.short	0x0100
        /*0332*/ 	.byte	0x06
	.zero		1


	//   ....[35]....
        /*0334*/ 	.word	0x00000ba0
        /*0338*/ 	.word	0x000000ff
        /*033c*/ 	.word	0x00000118
        /*0340*/ 	.short	0x0100
        /*0342*/ 	.byte	0x06
	.zero		1


	//   ....[36]....
        /*0344*/ 	.word	0x00000cc0
        /*0348*/ 	.word	0x000000ff
        /*034c*/ 	.word	0x00000120
        /*0350*/ 	.short	0x0100
        /*0352*/ 	.byte	0x04
	.zero		1


	//   ....[37]....
        /*0354*/ 	.word	0x00000cd0
        /*0358*/ 	.word	0x000000ff
        /*035c*/ 	.word	0x00000140
        /*0360*/ 	.short	0x0100
        /*0362*/ 	.byte	0x04
	.zero		1


	//   ....[38]....
        /*0364*/ 	.word	0x00000ce0
        /*0368*/ 	.word	0x000000ff
        /*036c*/ 	.word	0x00000128
        /*0370*/ 	.short	0x0100
        /*0372*/ 	.byte	0x04
	.zero		1


	//   ....[39]....
        /*0374*/ 	.word	0x00000cf0
        /*0378*/ 	.word	0x000000ff
        /*037c*/ 	.word	0x00000148
        /*0380*/ 	.short	0x0100
        /*0382*/ 	.byte	0x04
	.zero		1


	//   ....[40]....
        /*0384*/ 	.word	0x00000d00
        /*0388*/ 	.word	0x000000ff
        /*038c*/ 	.word	0x00000130
        /*0390*/ 	.short	0x0100
        /*0392*/ 	.byte	0x04
	.zero		1


	//   ....[41]....
        /*0394*/ 	.word	0x00000d10
        /*0398*/ 	.word	0x000000ff
        /*039c*/ 	.word	0x00000150
        /*03a0*/ 	.short	0x0100
        /*03a2*/ 	.byte	0x04
	.zero		1


	//   ....[42]....
        /*03a4*/ 	.word	0x00000d20
        /*03a8*/ 	.word	0x000000ff
        /*03ac*/ 	.word	0x00000138
        /*03b0*/ 	.short	0x0100
        /*03b2*/ 	.byte	0x04
	.zero		1


	//   ....[43]....
        /*03b4*/ 	.word	0x00000d30
        /*03b8*/ 	.word	0x000000ff
        /*03bc*/ 	.word	0x00000158
        /*03c0*/ 	.short	0x0100
        /*03c2*/ 	.byte	0x04
	.zero		1


	//   ....[44]....
        /*03c4*/ 	.word	0x00000e20
        /*03c8*/ 	.word	0x000000ff
        /*03cc*/ 	.word	0x00000160
        /*03d0*/ 	.short	0x0100
        /*03d2*/ 	.byte	0x04
	.zero		1


	//   ....[45]....
        /*03d4*/ 	.word	0x00000e30
        /*03d8*/ 	.word	0x000000ff
        /*03dc*/ 	.word	0x00000170
        /*03e0*/ 	.short	0x0100
        /*03e2*/ 	.byte	0x04
	.zero		1


	//   ....[46]....
        /*03e4*/ 	.word	0x00000e40
        /*03e8*/ 	.word	0x000000ff
        /*03ec*/ 	.word	0x00000168
        /*03f0*/ 	.short	0x0100
        /*03f2*/ 	.byte	0x04
	.zero		1


	//   ....[47]....
        /*03f4*/ 	.word	0x00000e50
        /*03f8*/ 	.word	0x000000ff
        /*03fc*/ 	.word	0x00000178
        /*0400*/ 	.short	0x0100
        /*0402*/ 	.byte	0x04
	.zero		1


	//   ....[48]....
        /*0404*/ 	.word	0x00000f50
        /*0408*/ 	.word	0x000000ff
        /*040c*/ 	.word	0x00000180
        /*0410*/ 	.short	0x0100
        /*0412*/ 	.byte	0x06
	.zero		1


	//   ....[49]....
        /*0414*/ 	.word	0x00001da0
        /*0418*/ 	.word	0x00000003
        /*041c*/ 	.word	0x00000170
        /*0420*/ 	.short	0x010a
        /*0422*/ 	.byte	0xff
	.zero		1


	//   ....[50]....
        /*0424*/ 	.word	0x00001dd0
        /*0428*/ 	.word	0x00000003
        /*042c*/ 	.word	0x00000160
        /*0430*/ 	.short	0x0101
        /*0432*/ 	.byte	0xff
	.zero		1


	//   ....[51]....
        /*0434*/ 	.word	0x00001e90
        /*0438*/ 	.word	0x000000ff
        /*043c*/ 	.word	0x00000068
        /*0440*/ 	.short	0x010a
        /*0442*/ 	.byte	0x04
	.zero		1


	//   ....[52]....
        /*0444*/ 	.word	0x00001f60
        /*0448*/ 	.word	0x000000ff
        /*044c*/ 	.word	0x00000068
        /*0450*/ 	.short	0x010a
        /*0452*/ 	.byte	0x21
	.zero		1


	//   ....[53]....
        /*0454*/ 	.word	0x00002110
        /*0458*/ 	.word	0x000000ff
        /*045c*/ 	.word	0x00000068
        /*0460*/ 	.short	0x010a
        /*0462*/ 	.byte	0x05
	.zero		1


	//   ....[54]....
        /*0464*/ 	.word	0x00002240
        /*0468*/ 	.word	0x000000ff
        /*046c*/ 	.word	0x000000f8
        /*0470*/ 	.short	0x0101
        /*0472*/ 	.byte	0x06
	.zero		1


	//   ....[55]....
        /*0474*/ 	.word	0x00002260
        /*0478*/ 	.word	0x000000ff
        /*047c*/ 	.word	0x00000068
        /*0480*/ 	.short	0x010a
        /*0482*/ 	.byte	0x04
	.zero		1


	//   ....[56]....
        /*0484*/ 	.word	0x000022e0
        /*0488*/ 	.word	0x000000ff
        /*048c*/ 	.word	0x00000068
        /*0490*/ 	.short	0x010a
        /*0492*/ 	.byte	0x11
	.zero		1


	//   ....[57]....
        /*0494*/ 	.word	0x00002470
        /*0498*/ 	.word	0x000000ff
        /*049c*/ 	.word	0x00000068
        /*04a0*/ 	.short	0x010a
        /*04a2*/ 	.byte	0x05
	.zero		1


	//   ....[58]....
        /*04a4*/ 	.word	0x000025f0
        /*04a8*/ 	.word	0x00000003
        /*04ac*/ 	.word	0x00000100
        /*04b0*/ 	.short	0x010a
        /*04b2*/ 	.byte	0xff
	.zero		1


	//   ....[59]....
        /*04b4*/ 	.word	0x00002740
        /*04b8*/ 	.word	0x00000000
        /*04bc*/ 	.word	0x00000000
        /*04c0*/ 	.short	0x0101
        /*04c2*/ 	.byte	0xff
	.zero		1


	//   ....[60]....
        /*04c4*/ 	.word	0x00002ce0
        /*04c8*/ 	.word	0x000000ff
        /*04cc*/ 	.word	0x00000000
        /*04d0*/ 	.short	0x010a
        /*04d2*/ 	.byte	0x04
	.zero		1


	//   ....[61]....
        /*04d4*/ 	.word	0x00002d70
        /*04d8*/ 	.word	0x000000ff
        /*04dc*/ 	.word	0x00000000
        /*04e0*/ 	.short	0x010a
        /*04e2*/ 	.byte	0x05
	.zero		1


	//   ....[62]....
        /*04e4*/ 	.word	0x00002e00
        /*04e8*/ 	.word	0x000000ff
        /*04ec*/ 	.word	0x00000000
        /*04f0*/ 	.short	0x010a
        /*04f2*/ 	.byte	0x05
	.zero		1


	//   ....[63]....
        /*04f4*/ 	.word	0x00002e90
        /*04f8*/ 	.word	0x000000ff
        /*04fc*/ 	.word	0x00000000
        /*0500*/ 	.short	0x010a
        /*0502*/ 	.byte	0x05
	.zero		1


	//   ....[64]....
        /*0504*/ 	.word	0x00002f20
        /*0508*/ 	.word	0x000000ff
        /*050c*/ 	.word	0x00000000
        /*0510*/ 	.short	0x010a
        /*0512*/ 	.byte	0x05
	.zero		1


	//   ....[65]....
        /*0514*/ 	.word	0x00002fb0
        /*0518*/ 	.word	0x000000ff
        /*051c*/ 	.word	0x00000000
        /*0520*/ 	.short	0x010a
        /*0522*/ 	.byte	0x05
	.zero		1


	//   ....[66]....
        /*0524*/ 	.word	0x00003040
        /*0528*/ 	.word	0x000000ff
        /*052c*/ 	.word	0x00000000
        /*0530*/ 	.short	0x010a
        /*0532*/ 	.byte	0x05
	.zero		1


	//   ....[67]....
        /*0534*/ 	.word	0x000030d0
        /*0538*/ 	.word	0x000000ff
        /*053c*/ 	.word	0x00000000
        /*0540*/ 	.short	0x010a
        /*0542*/ 	.byte	0x05
	.zero		1


	//   ....[68]....
        /*0544*/ 	.word	0x00003160
        /*0548*/ 	.word	0x000000ff
        /*054c*/ 	.word	0x00000000
        /*0550*/ 	.short	0x010a
        /*0552*/ 	.byte	0x05
	.zero		1


	//   ....[69]....
        /*0554*/ 	.word	0x000031f0
        /*0558*/ 	.word	0x000000ff
        /*055c*/ 	.word	0x00000000
        /*0560*/ 	.short	0x010a
        /*0562*/ 	.byte	0x05
	.zero		1


	//   ....[70]....
        /*0564*/ 	.word	0x00003280
        /*0568*/ 	.word	0x000000ff
        /*056c*/ 	.word	0x00000000
        /*0570*/ 	.short	0x010a
        /*0572*/ 	.byte	0x05
	.zero		1


	//   ....[71]....
        /*0574*/ 	.word	0x00003310
        /*0578*/ 	.word	0x000000ff
        /*057c*/ 	.word	0x00000000
        /*0580*/ 	.short	0x010a
        /*0582*/ 	.byte	0x05
	.zero		1


	//   ....[72]....
        /*0584*/ 	.word	0x000033b0
        /*0588*/ 	.word	0x00000000
        /*058c*/ 	.word	0x00000000
        /*0590*/ 	.short	0x010a
        /*0592*/ 	.byte	0xff
	.zero		1


	//   ....[73]....
        /*0594*/ 	.word	0x000034d0
        /*0598*/ 	.word	0x00000002
        /*059c*/ 	.word	0x00000160
        /*05a0*/ 	.short	0x010a
        /*05a2*/ 	.byte	0xff
	.zero		1


	//   ....[74]....
        /*05a4*/ 	.word	0x00003530
        /*05a8*/ 	.word	0x00000004
        /*05ac*/ 	.word	0x00000000
        /*05b0*/ 	.short	0x0101
        /*05b2*/ 	.byte	0xff
	.zero		1


	//   ....[75]....
        /*05b4*/ 	.word	0x00003550
        /*05b8*/ 	.word	0x000000ff
        /*05bc*/ 	.word	0x00000110
        /*05c0*/ 	.short	0x010a
        /*05c2*/ 	.byte	0x04
	.zero		1


	//   ....[76]....
        /*05c4*/ 	.word	0x00003670
        /*05c8*/ 	.word	0x00000002
        /*05cc*/ 	.word	0x00000100
        /*05d0*/ 	.short	0x010a
        /*05d2*/ 	.byte	0xff
	.zero		1


	//   ....[77]....
        /*05d4*/ 	.word	0x00003780
        /*05d8*/ 	.word	0x00000002
        /*05dc*/ 	.word	0x00000000
        /*05e0*/ 	.short	0x0101
        /*05e2*/ 	.byte	0xff
	.zero		1


	//   ....[78]....
        /*05e4*/ 	.word	0x00003810
        /*05e8*/ 	.word	0x000000ff
        /*05ec*/ 	.word	0x00000110
        /*05f0*/ 	.short	0x0106
        /*05f2*/ 	.byte	0x04
	.zero		1


	//   ....[79]....
        /*05f4*/ 	.word	0x00003830
        /*05f8*/ 	.word	0x000000ff
        /*05fc*/ 	.word	0x00000110
        /*0600*/ 	.short	0x010a
        /*0602*/ 	.byte	0x04
	.zero		1


	//   ....[80]....
        /*0604*/ 	.word	0x000038c0
        /*0608*/ 	.word	0x000000ff
        /*060c*/ 	.word	0x00000110
        /*0610*/ 	.short	0x0106
        /*0612*/ 	.byte	0x07
	.zero		1


	//   ....[81]....
        /*0614*/ 	.word	0x00003900
        /*0618*/ 	.word	0x00000000
        /*061c*/ 	.word	0x00000110
        /*0620*/ 	.short	0x010a
        /*0622*/ 	.byte	0xff
	.zero		1


	//   ....[82]....
        /*0624*/ 	.word	0x00003b40
        /*0628*/ 	.word	0x000000ff
        /*062c*/ 	.word	0x00000008
        /*0630*/ 	.short	0x010a
        /*0632*/ 	.byte	0x05
	.zero		1


	//   ....[83]....
        /*0634*/ 	.word	0x00003b60
        /*0638*/ 	.word	0x000000ff
        /*063c*/ 	.word	0x00000008
        /*0640*/ 	.short	0x010a
        /*0642*/ 	.byte	0x05
	.zero		1


	//   ....[84]....
        /*0644*/ 	.word	0x00003cf0
        /*0648*/ 	.word	0x000000ff
        /*064c*/ 	.word	0x00000008
        /*0650*/ 	.short	0x010a
        /*0652*/ 	.byte	0x05
	.zero		1


	//   ....[85]....
        /*0654*/ 	.word	0x00003d10
        /*0658*/ 	.word	0x000000ff
        /*065c*/ 	.word	0x00000008
        /*0660*/ 	.short	0x010a
        /*0662*/ 	.byte	0x05
	.zero		1


	//   ....[86]....
        /*0664*/ 	.word	0x00003dd0
        /*0668*/ 	.word	0x000000ff
        /*066c*/ 	.word	0x00000000
        /*0670*/ 	.short	0x0101
        /*0672*/ 	.byte	0x04
	.zero		1


	//   ....[87]....
        /*0674*/ 	.word	0x00004110
        /*0678*/ 	.word	0x00000000
        /*067c*/ 	.word	0x00000100
        /*0680*/ 	.short	0x010a
        /*0682*/ 	.byte	0xff
	.zero		1


	//   ....[88]....
        /*0684*/ 	.word	0x000041d0
        /*0688*/ 	.word	0x00000000
        /*068c*/ 	.word	0x00000000
        /*0690*/ 	.short	0x0101
        /*0692*/ 	.byte	0xff
	.zero		1


	//   ....[89]....
        /*0694*/ 	.word	0x00004290
        /*0698*/ 	.word	0x000000ff
        /*069c*/ 	.word	0x00000000
        /*06a0*/ 	.short	0x010a
        /*06a2*/ 	.byte	0x04
	.zero		1


	//   ....[90]....
        /*06a4*/ 	.word	0x000042a0
        /*06a8*/ 	.word	0x000000ff
        /*06ac*/ 	.word	0x00000140
        /*06b0*/ 	.short	0x010a
        /*06b2*/ 	.byte	0x1f
	.zero		1


	//   ....[91]....
        /*06b4*/ 	.word	0x00004350
        /*06b8*/ 	.word	0x000000ff
        /*06bc*/ 	.word	0x00000000
        /*06c0*/ 	.short	0x010a
        /*06c2*/ 	.byte	0x05
	.zero		1


	//   ....[92]....
        /*06c4*/ 	.word	0x00004480
        /*06c8*/ 	.word	0x000000ff
        /*06cc*/ 	.word	0x00000000
        /*06d0*/ 	.short	0x010a
        /*06d2*/ 	.byte	0x04
	.zero		1


	//   ....[93]....
        /*06d4*/ 	.word	0x00004780
        /*06d8*/ 	.word	0x000000ff
        /*06dc*/ 	.word	0x00000000
        /*06e0*/ 	.short	0x010a
        /*06e2*/ 	.byte	0x04
	.zero		1


	//   ....[94]....
        /*06e4*/ 	.word	0x00004810
        /*06e8*/ 	.word	0x000000ff
        /*06ec*/ 	.word	0x00000000
        /*06f0*/ 	.short	0x010a
        /*06f2*/ 	.byte	0x05
	.zero		1


	//   ....[95]....
        /*06f4*/ 	.word	0x000048a0
        /*06f8*/ 	.word	0x000000ff
        /*06fc*/ 	.word	0x00000000
        /*0700*/ 	.short	0x010a
        /*0702*/ 	.byte	0x05
	.zero		1


	//   ....[96]....
        /*0704*/ 	.word	0x00004940
        /*0708*/ 	.word	0x00000000
        /*070c*/ 	.word	0x00000000
        /*0710*/ 	.short	0x010a
        /*0712*/ 	.byte	0xff
	.zero		1


	//   ....[97]....
        /*0714*/ 	.word	0x00004980
        /*0718*/ 	.word	0x00000000
        /*071c*/ 	.word	0x00000000
        /*0720*/ 	.short	0x010a
        /*0722*/ 	.byte	0xff
	.zero		1


	//   ....[98]....
        /*0724*/ 	.word	0x000049f0
        /*0728*/ 	.word	0x000000ff
        /*072c*/ 	.word	0x00000000
        /*0730*/ 	.short	0x0101
        /*0732*/ 	.byte	0x04
	.zero		1


	//   ....[99]....
        /*0734*/ 	.word	0x00004a30
        /*0738*/ 	.word	0x000000ff
        /*073c*/ 	.word	0x00000180
        /*0740*/ 	.short	0x010a
        /*0742*/ 	.byte	0x1a
	.zero		1


	//   ....[100]....
        /*0744*/ 	.word	0x00004a80
        /*0748*/ 	.word	0x000000ff
        /*074c*/ 	.word	0x00000000
        /*0750*/ 	.short	0x0101
        /*0752*/ 	.byte	0x04
	.zero		1


	//   ....[101]....
        /*0754*/ 	.word	0x00004f00
        /*0758*/ 	.word	0x0000000c
        /*075c*/ 	.word	0x00000100
        /*0760*/ 	.short	0x010a
        /*0762*/ 	.byte	0xff
	.zero		1


	//   ....[102]....
        /*0764*/ 	.word	0x00005070
        /*0768*/ 	.word	0x00000000
        /*076c*/ 	.word	0x00000000
        /*0770*/ 	.short	0x0101
        /*0772*/ 	.byte	0xff
	.zero		1


	//   ....[103]....
        /*0774*/ 	.word	0x00005500
        /*0778*/ 	.word	0x000000ff
        /*077c*/ 	.word	0x000000f8
        /*0780*/ 	.short	0x010a
        /*0782*/ 	.byte	0x15
	.zero		1


	//   ....[104]....
        /*0784*/ 	.word	0x00005680
        /*0788*/ 	.word	0x000000ff
        /*078c*/ 	.word	0x000000e0
        /*0790*/ 	.short	0x010a
        /*0792*/ 	.byte	0x15
	.zero		1


	//   ....[105]....
        /*0794*/ 	.word	0x00005870
        /*0798*/ 	.word	0x000000ff
        /*079c*/ 	.word	0x000000d0
        /*07a0*/ 	.short	0x010b
        /*07a2*/ 	.byte	0x15
	.zero		1


	//   ....[106]....
        /*07a4*/ 	.word	0x00005880
        /*07a8*/ 	.word	0x000000ff
        /*07ac*/ 	.word	0x00000000
        /*07b0*/ 	.short	0x0101
        /*07b2*/ 	.byte	0x06
	.zero		1


	//   ....[107]....
        /*07b4*/ 	.word	0x00005890
        /*07b8*/ 	.word	0x000000ff
        /*07bc*/ 	.word	0x000000e8
        /*07c0*/ 	.short	0x010a
        /*07c2*/ 	.byte	0x15
	.zero		1


	//   ....[108]....
        /*07c4*/ 	.word	0x00005ad0
        /*07c8*/ 	.word	0x000000ff
        /*07cc*/ 	.word	0x000000d8
        /*07d0*/ 	.short	0x010b
        /*07d2*/ 	.byte	0x15
	.zero		1


	//   ....[109]....
        /*07d4*/ 	.word	0x00005ae0
        /*07d8*/ 	.word	0x000000ff
        /*07dc*/ 	.word	0x00000000
        /*07e0*/ 	.short	0x0101
        /*07e2*/ 	.byte	0x25
	.zero		1


	//   ....[110]....
        /*07e4*/ 	.word	0x00005b20
        /*07e8*/ 	.word	0x000000ff
        /*07ec*/ 	.word	0x000000e0
        /*07f0*/ 	.short	0x010a
        /*07f2*/ 	.byte	0x15
	.zero		1


	//   ....[111]....
        /*07f4*/ 	.word	0x00005b60
        /*07f8*/ 	.word	0x00000000
        /*07fc*/ 	.word	0x000000e8
        /*0800*/ 	.short	0x010a
        /*0802*/ 	.byte	0xff
	.zero		1


	//   ....[112]....
        /*0804*/ 	.word	0x00005e80
        /*0808*/ 	.word	0x00000003
        /*080c*/ 	.word	0x00000100
        /*0810*/ 	.short	0x010a
        /*0812*/ 	.byte	0xff
	.zero		1


	//   ....[113]....
        /*0814*/ 	.word	0x00006000
        /*0818*/ 	.word	0x00000000
        /*081c*/ 	.word	0x00000000
        /*0820*/ 	.short	0x0101
        /*0822*/ 	.byte	0xff
	.zero		1


	//   ....[114]....
        /*0824*/ 	.word	0x00006ae0
        /*0828*/ 	.word	0x00000003
        /*082c*/ 	.word	0x000000d0
        /*0830*/ 	.short	0x010a
        /*0832*/ 	.byte	0xff
	.zero		1


	//   ....[115]....
        /*0834*/ 	.word	0x00006b00
        /*0838*/ 	.word	0x0000005c
        /*083c*/ 	.word	0x00000120
        /*0840*/ 	.short	0x010a
        /*0842*/ 	.byte	0xff
	.zero		1


	//   ....[116]....
        /*0844*/ 	.word	0x00006c30
        /*0848*/ 	.word	0x00000003
        /*084c*/ 	.word	0x000000d0
        /*0850*/ 	.short	0x010a
        /*0852*/ 	.byte	0xff
	.zero		1


	//   ....[117]....
        /*0854*/ 	.word	0x00006d70
        /*0858*/ 	.word	0x00000000
        /*085c*/ 	.word	0x00000000
        /*0860*/ 	.short	0x0101
        /*0862*/ 	.byte	0xff
	.zero		1


	//   ....[118]....
        /*0864*/ 	.word	0x00006dd0
        /*0868*/ 	.word	0x0000005c
        /*086c*/ 	.word	0x00000120
        /*0870*/ 	.short	0x010a
        /*0872*/ 	.byte	0xff
	.zero		1


	//   ....[119]....
        /*0874*/ 	.word	0x00007980
        /*0878*/ 	.word	0x0000006b
        /*087c*/ 	.word	0x000000d0
        /*0880*/ 	.short	0x010a
        /*0882*/ 	.byte	0xff
	.zero		1


	//   ....[120]....
        /*0884*/ 	.word	0x00007a40
        /*0888*/ 	.word	0x0000006b
        /*088c*/ 	.word	0x000000d0
        /*0890*/ 	.short	0x010a
        /*0892*/ 	.byte	0xff
	.zero		1


	//   ....[121]....
        /*0894*/ 	.word	0x00007b80
        /*0898*/ 	.word	0x00000002
        /*089c*/ 	.word	0x00000000
        /*08a0*/ 	.short	0x0101
        /*08a2*/ 	.byte	0xff
	.zero		1


	//   ....[122]....
        /*08a4*/ 	.word	0x00007e60
        /*08a8*/ 	.word	0x0000005c
        /*08ac*/ 	.word	0x00000000
        /*08b0*/ 	.short	0x0101
        /*08b2*/ 	.byte	0xff
	.zero		1


	//   ....[123]....
        /*08b4*/ 	.word	0x00008820
        /*08b8*/ 	.word	0x00000003
        /*08bc*/ 	.word	0x00000170
        /*08c0*/ 	.short	0x010a
        /*08c2*/ 	.byte	0xff
	.zero		1


	//   ....[124]....
        /*08c4*/ 	.word	0x00008880
        /*08c8*/ 	.word	0x00000000
        /*08cc*/ 	.word	0x00000068
        /*08d0*/ 	.short	0x010a
        /*08d2*/ 	.byte	0xff
	.zero		1


	//   ....[125]....
        /*08d4*/ 	.word	0x000088e0
        /*08d8*/ 	.word	0x00000000
        /*08dc*/ 	.word	0x00000068
        /*08e0*/ 	.short	0x010a
        /*08e2*/ 	.byte	0xff
	.zero		1


	//   ....[126]....
        /*08e4*/ 	.word	0x00008930
        /*08e8*/ 	.word	0x00000003
        /*08ec*/ 	.word	0x00000100
        /*08f0*/ 	.short	0x010a
        /*08f2*/ 	.byte	0xff
	.zero		1


	//   ....[127]....
        /*08f4*/ 	.word	0x00008990
        /*08f8*/ 	.word	0x00000000
        /*08fc*/ 	.word	0x00000000
        /*0900*/ 	.short	0x010a
        /*0902*/ 	.byte	0xff
	.zero		1


	//   ....[128]....
        /*0904*/ 	.word	0x000089f0
        /*0908*/ 	.word	0x00000000
        /*090c*/ 	.word	0x00000000
        /*0910*/ 	.short	0x010a
        /*0912*/ 	.byte	0xff
	.zero		1


	//   ....[129]....
        /*0914*/ 	.word	0x00008a50
        /*0918*/ 	.word	0x00000000
        /*091c*/ 	.word	0x00000000
        /*0920*/ 	.short	0x010a
        /*0922*/ 	.byte	0xff
	.zero		1


	//   ....[130]....
        /*0924*/ 	.word	0x00008ab0
        /*0928*/ 	.word	0x00000000
        /*092c*/ 	.word	0x00000000
        /*0930*/ 	.short	0x010a
        /*0932*/ 	.byte	0xff
	.zero		1


	//   ....[131]....
        /*0934*/ 	.word	0x00008b10
        /*0938*/ 	.word	0x00000000
        /*093c*/ 	.word	0x00000000
        /*0940*/ 	.short	0x010a
        /*0942*/ 	.byte	0xff
	.zero		1


	//   ....[132]....
        /*0944*/ 	.word	0x00008b70
        /*0948*/ 	.word	0x00000000
        /*094c*/ 	.word	0x00000000
        /*0950*/ 	.short	0x010a
        /*0952*/ 	.byte	0xff
	.zero		1


	//   ....[133]....
        /*0954*/ 	.word	0x00008bd0
        /*0958*/ 	.word	0x00000000
        /*095c*/ 	.word	0x00000000
        /*0960*/ 	.short	0x010a
        /*0962*/ 	.byte	0xff
	.zero		1


	//   ....[134]....
        /*0964*/ 	.word	0x00008c30
        /*0968*/ 	.word	0x00000000
        /*096c*/ 	.word	0x00000000
        /*0970*/ 	.short	0x010a
        /*0972*/ 	.byte	0xff
	.zero		1


	//   ....[135]....
        /*0974*/ 	.word	0x00008c90
        /*0978*/ 	.word	0x00000000
        /*097c*/ 	.word	0x00000000
        /*0980*/ 	.short	0x010a
        /*0982*/ 	.byte	0xff
	.zero		1


	//   ....[136]....
        /*0984*/ 	.word	0x00008cf0
        /*0988*/ 	.word	0x00000000
        /*098c*/ 	.word	0x00000000
        /*0990*/ 	.short	0x010a
        /*0992*/ 	.byte	0xff
	.zero		1


	//   ....[137]....
        /*0994*/ 	.word	0x00008d50
        /*0998*/ 	.word	0x00000000
        /*099c*/ 	.word	0x00000000
        /*09a0*/ 	.short	0x010a
        /*09a2*/ 	.byte	0xff
	.zero		1


	//   ....[138]....
        /*09a4*/ 	.word	0x00008db0
        /*09a8*/ 	.word	0x00000000
        /*09ac*/ 	.word	0x00000000
        /*09b0*/ 	.short	0x010a
        /*09b2*/ 	.byte	0xff
	.zero		1


	//   ....[139]....
        /*09b4*/ 	.word	0x00008e00
        /*09b8*/ 	.word	0x00000002
        /*09bc*/ 	.word	0x00000160
        /*09c0*/ 	.short	0x010a
        /*09c2*/ 	.byte	0xff
	.zero		1


	//   ....[140]....
        /*09c4*/ 	.word	0x00008e60
        /*09c8*/ 	.word	0x00000002
        /*09cc*/ 	.word	0x00000110
        /*09d0*/ 	.short	0x010a
        /*09d2*/ 	.byte	0xff
	.zero		1


	//   ....[141]....
        /*09d4*/ 	.word	0x00008eb0
        /*09d8*/ 	.word	0x00000002
        /*09dc*/ 	.word	0x00000100
        /*09e0*/ 	.short	0x010a
        /*09e2*/ 	.byte	0xff
	.zero		1


	//   ....[142]....
        /*09e4*/ 	.word	0x00008f10
        /*09e8*/ 	.word	0x00000000
        /*09ec*/ 	.word	0x00000110
        /*09f0*/ 	.short	0x010a
        /*09f2*/ 	.byte	0xff
	.zero		1


	//   ....[143]....
        /*09f4*/ 	.word	0x00008f70
        /*09f8*/ 	.word	0x00000000
        /*09fc*/ 	.word	0x00000008
        /*0a00*/ 	.short	0x010a
        /*0a02*/ 	.byte	0xff
	.zero		1


	//   ....[144]....
        /*0a04*/ 	.word	0x00009050
        /*0a08*/ 	.word	0x00000000
        /*0a0c*/ 	.word	0x00000008
        /*0a10*/ 	.short	0x010a
        /*0a12*/ 	.byte	0xff
	.zero		1


	//   ....[145]....
        /*0a14*/ 	.word	0x000090a0
        /*0a18*/ 	.word	0x00000000
        /*0a1c*/ 	.word	0x00000100
        /*0a20*/ 	.short	0x010a
        /*0a22*/ 	.byte	0xff
	.zero		1


	//   ....[146]....
        /*0a24*/ 	.word	0x00009100
        /*0a28*/ 	.word	0x00000000
        /*0a2c*/ 	.word	0x00000140
        /*0a30*/ 	.short	0x010a
        /*0a32*/ 	.byte	0xff
	.zero		1


	//   ....[147]....
        /*0a34*/ 	.word	0x00009160
        /*0a38*/ 	.word	0x00000000
        /*0a3c*/ 	.word	0x00000000
        /*0a40*/ 	.short	0x010a
        /*0a42*/ 	.byte	0xff
	.zero		1


	//   ....[148]....
        /*0a44*/ 	.word	0x000091c0
        /*0a48*/ 	.word	0x00000000
        /*0a4c*/ 	.word	0x00000000
        /*0a50*/ 	.short	0x010a
        /*0a52*/ 	.byte	0xff
	.zero		1


	//   ....[149]....
        /*0a54*/ 	.word	0x00009220
        /*0a58*/ 	.word	0x00000000
        /*0a5c*/ 	.word	0x00000000
        /*0a60*/ 	.short	0x010a
        /*0a62*/ 	.byte	0xff
	.zero		1


	//   ....[150]....
        /*0a64*/ 	.word	0x00009280
        /*0a68*/ 	.word	0x00000000
        /*0a6c*/ 	.word	0x00000000
        /*0a70*/ 	.short	0x010a
        /*0a72*/ 	.byte	0xff
	.zero		1


	//   ....[151]....
        /*0a74*/ 	.word	0x000092e0
        /*0a78*/ 	.word	0x00000000
        /*0a7c*/ 	.word	0x00000180
        /*0a80*/ 	.short	0x010a
        /*0a82*/ 	.byte	0xff
	.zero		1


	//   ....[152]....
        /*0a84*/ 	.word	0x00009330
        /*0a88*/ 	.word	0x0000000c
        /*0a8c*/ 	.word	0x00000100
        /*0a90*/ 	.short	0x010a
        /*0a92*/ 	.byte	0xff
	.zero		1


	//   ....[153]....
        /*0a94*/ 	.word	0x00009390
        /*0a98*/ 	.word	0x00000000
        /*0a9c*/ 	.word	0x000000f8
        /*0aa0*/ 	.short	0x010a
        /*0aa2*/ 	.byte	0xff
	.zero		1


	//   ....[154]....
        /*0aa4*/ 	.word	0x000093f0
        /*0aa8*/ 	.word	0x00000000
        /*0aac*/ 	.word	0x000000e0
        /*0ab0*/ 	.short	0x010a
        /*0ab2*/ 	.byte	0xff
	.zero		1


	//   ....[155]....
        /*0ab4*/ 	.word	0x00009450
        /*0ab8*/ 	.word	0x00000000
        /*0abc*/ 	.word	0x000000e8
        /*0ac0*/ 	.short	0x010a
        /*0ac2*/ 	.byte	0xff
	.zero		1


	//   ....[156]....
        /*0ac4*/ 	.word	0x000094b0
        /*0ac8*/ 	.word	0x00000000
        /*0acc*/ 	.word	0x000000e0
        /*0ad0*/ 	.short	0x010a
        /*0ad2*/ 	.byte	0xff
	.zero		1


	//   ....[157]....
        /*0ad4*/ 	.word	0x00009500
        /*0ad8*/ 	.word	0x00000003
        /*0adc*/ 	.word	0x00000100
        /*0ae0*/ 	.short	0x010a
        /*0ae2*/ 	.byte	0xff
	.zero		1


	//   ....[158]....
        /*0ae4*/ 	.word	0x00009550
        /*0ae8*/ 	.word	0x00000003
        /*0aec*/ 	.word	0x000000d0
        /*0af0*/ 	.short	0x010a
        /*0af2*/ 	.byte	0xff
	.zero		1


	//   ....[159]....
        /*0af4*/ 	.word	0x000095a0
        /*0af8*/ 	.word	0x0000005c
        /*0afc*/ 	.word	0x00000120
        /*0b00*/ 	.short	0x010a
        /*0b02*/ 	.byte	0xff
	.zero		1


	//   ....[160]....
        /*0b04*/ 	.word	0x000095f0
        /*0b08*/ 	.word	0x0000006b
        /*0b0c*/ 	.word	0x000000d0
        /*0b10*/ 	.short	0x010a
        /*0b12*/ 	.byte	0xff
	.zero		1


	//----- nvinfo : EIATTR_NUM_MBARRIERS
	.align		4
.L_47:
        /*0b14*/ 	.byte	0x03, 0x38
        /*0b16*/ 	.short	0x0031


	//----- nvinfo : EIATTR_EXIT_INSTR_OFFSETS
	.align		4
        /*0b18*/ 	.byte	0x04, 0x1c
        /*0b1a*/ 	.short	(.L_49 - .L_48)


	//   ....[0]....
.L_48:
        /*0b1c*/ 	.word	0x000033e0


	//   ....[1]....
        /*0b20*/ 	.word	0x000038d0


	//   ....[2]....
        /*0b24*/ 	.word	0x00003930


	//   ....[3]....
        /*0b28*/ 	.word	0x00004cb0


	//   ....[4]....
        /*0b2c*/ 	.word	0x00005b90


	//   ....[5]....
        /*0b30*/ 	.word	0x00005bd0


	//   ....[6]....
        /*0b34*/ 	.word	0x00008810


	//----- nvinfo : EIATTR_MAX_THREADS
	.align		4
.L_49:
        /*0b38*/ 	.byte	0x04, 0x05
        /*0b3a*/ 	.short	(.L_51 - .L_50)
.L_50:
        /*0b3c*/ 	.word	0x00000100
        /*0b40*/ 	.word	0x00000001
        /*0b44*/ 	.word	0x00000001


	//----- nvinfo : EIATTR_CRS_STACK_SIZE
	.align		4
.L_51:
        /*0b48*/ 	.byte	0x04, 0x1e
        /*0b4a*/ 	.short	(.L_53 - .L_52)
.L_52:
        /*0b4c*/ 	.word	0x00000000


	//----- nvinfo : EIATTR_CBANK_PARAM_SIZE
	.align		4
.L_53:
        /*0b50*/ 	.byte	0x03, 0x19
        /*0b52*/ 	.short	0x0800


	//----- nvinfo : EIATTR_PARAM_CBANK
	.align		4
        /*0b54*/ 	.byte	0x04, 0x0a
        /*0b56*/ 	.short	(.L_55 - .L_54)
	.align		4
.L_54:
        /*0b58*/ 	.word	index@(.nv.constant0._ZN7cutlass13device_kernelINS_4gemm6kernel13GemmUniversalIN4cute5tupleIJiiiiEEENS1_10collective13CollectiveMmaINS1_35MainloopSm100TmaUmmaWarpSpecializedILi13ELi2ELi4ENS5_IJNS4_1CILi4EEESB_NSA_ILi1EEEEEEEENS5_IJNSA_ILi128EEESF_SF_EEENS_12float_e5m2_tENS5_IJlSC_lEEESH_SI_NS4_8TiledMMAINS4_8MMA_AtomIJNS4_10MMA_TraitsINS4_25SM100_MMA_F8F6F4_2x1SM_SSEJSH_SH_fSF_SF_NS4_17integral_constantINS4_4UMMA5MajorELSP_0EEESQ_NSN_INSO_7ScaleInELSR_0EEESS_EEEEEENS4_6LayoutINS5_IJSC_SC_SC_EEENS5_IJNSA_ILi0EEESX_SX_EEEEENS5_IJNS4_10UnderscoreES10_S10_EEEEENS4_28SM100_TMA_2SM_LOAD_MULTICASTENS4_14ComposedLayoutINS4_7SwizzleILi3ELi4ELi3EEENS4_18smem_ptr_flag_bitsILi8EEENSV_INS5_IJNSA_ILi8EEESF_EEENS5_IJSF_SC_EEEEEEEvNS4_8identityES13_S1D_vS1E_EENS_8epilogue10collective18CollectiveEpilogueINS1G_23Sm100TmaWarpSpecializedILi2ELi2ELi32ELb0ELb0EEEJNS5_IJNSA_ILi64EEESF_SF_EEENS5_IJNSV_IS1L_SC_EENSV_INS5_IJNSA_ILi32EEENSA_ILi2EEEEEENS5_IJSC_S1L_EEEEEEEESH_SI_SH_SI_NS1G_6fusion15FusionCallbacksIS1K_NS1U_17LinearCombinationISH_fSH_fLNS_15FloatRoundStyleE2EEES1M_S1T_JEEENS4_5SM1004TMEM4LOAD26SM100_TMEM_LOAD_32dp32b32xENS4_13SM90_TMA_LOADENS14_INS15_ILi1ELi4ELi3EEES18_NSV_INS5_IJS19_S1O_EEENS5_IJS1O_SC_EEEEEEENS4_39AutoVectorizingCopyWithAssumedAlignmentILi128EEENS4_14SM90_TMA_STOREES29_S2B_S2B_EEEvvEEEEvNT_6ParamsE)
        /*0b5c*/ 	.short	0x0380
        /*0b5e*/ 	.short	0x0800


	//----- nvinfo : EIATTR_SW_WAR
	.align		4
.L_55:
        /*0b60*/ 	.byte	0x04, 0x36
        /*0b62*/ 	.short	(.L_57 - .L_56)
.L_56:
        /*0b64*/ 	.word	0x00000008
.L_57:


//--------------------- .nv.callgraph             --------------------------
	.section	.nv.callgraph,"",@"SHT_CUDA_CALLGRAPH"
	.align	4
	.sectionentsize	8
	.align		4
        /*0000*/ 	.word	0x00000000
	.align		4
        /*0004*/ 	.word	0xffffffff
	.align		4
        /*0008*/ 	.word	index@(_ZN7cutlass13device_kernelINS_4gemm6kernel13GemmUniversalIN4cute5tupleIJiiiiEEENS1_10collective13CollectiveMmaINS1_35MainloopSm100TmaUmmaWarpSpecializedILi13ELi2ELi4ENS5_IJNS4_1CILi4EEESB_NSA_ILi1EEEEEEEENS5_IJNSA_ILi128EEESF_SF_EEENS_12float_e5m2_tENS5_IJlSC_lEEESH_SI_NS4_8TiledMMAINS4_8MMA_AtomIJNS4_10MMA_TraitsINS4_25SM100_MMA_F8F6F4_2x1SM_SSEJSH_SH_fSF_SF_NS4_17integral_constantINS4_4UMMA5MajorELSP_0EEESQ_NSN_INSO_7ScaleInELSR_0EEESS_EEEEEENS4_6LayoutINS5_IJSC_SC_SC_EEENS5_IJNSA_ILi0EEESX_SX_EEEEENS5_IJNS4_10UnderscoreES10_S10_EEEEENS4_28SM100_TMA_2SM_LOAD_MULTICASTENS4_14ComposedLayoutINS4_7SwizzleILi3ELi4ELi3EEENS4_18smem_ptr_flag_bitsILi8EEENSV_INS5_IJNSA_ILi8EEESF_EEENS5_IJSF_SC_EEEEEEEvNS4_8identityES13_S1D_vS1E_EENS_8epilogue10collective18CollectiveEpilogueINS1G_23Sm100TmaWarpSpecializedILi2ELi2ELi32ELb0ELb0EEEJNS5_IJNSA_ILi64EEESF_SF_EEENS5_IJNSV_IS1L_SC_EENSV_INS5_IJNSA_ILi32EEENSA_ILi2EEEEEENS5_IJSC_S1L_EEEEEEEESH_SI_SH_SI_NS1G_6fusion15FusionCallbacksIS1K_NS1U_17LinearCombinationISH_fSH_fLNS_15FloatRoundStyleE2EEES1M_S1T_JEEENS4_5SM1004TMEM4LOAD26SM100_TMEM_LOAD_32dp32b32xENS4_13SM90_TMA_LOADENS14_INS15_ILi1ELi4ELi3EEES18_NSV_INS5_IJS19_S1O_EEENS5_IJS1O_SC_EEEEEEENS4_39AutoVectorizingCopyWithAssumedAlignmentILi128EEENS4_14SM90_TMA_STOREES29_S2B_S2B_EEEvvEEEEvNT_6ParamsE)
	.align		4
        /*000c*/ 	.word	index@(__assertfail)
	.align		4
        /*0010*/ 	.word	0x00000000
	.align		4
        /*0014*/ 	.word	0xfffffffe
	.align		4
        /*0018*/ 	.word	0x00000000
	.align		4
        /*001c*/ 	.word	0xfffffffd
	.align		4
        /*0020*/ 	.word	0x00000000
	.align		4
        /*0024*/ 	.word	0xfffffffc


//--------------------- .nv.constant4             --------------------------
	.section	.nv.constant4,"a",@progbits
	.align	8
	.align		8
.nv.constant4:
        /*0000*/ 	.dword	__assertfail
	.align		8
        /*0008*/ 	.dword	__unnamed_1
	.align		8
        /*0010*/ 	.dword	__unnamed_2
	.align		8
        /*0018*/ 	.dword	_ZN40_INTERNAL_4eb5584e_4_k_cu_238fa8a5_374674cuda3std3__45__cpo5beginE
	.align		8
        /*0020*/ 	.dword	_ZN40_INTERNAL_4eb5584e_4_k_cu_238fa8a5_374674cuda3std3__45__cpo3endE
	.align		8
        /*0028*/ 	.dword	_ZN40_INTERNAL_4eb5584e_4_k_cu_238fa8a5_374674cuda3std3__45__cpo6cbeginE
	.align		8
        /*0030*/ 	.dword	_ZN40_INTERNAL_4eb5584e_4_k_cu_238fa8a5_374674cuda3std3__45__cpo4cendE
	.align		8
        /*0038*/ 	.dword	_ZN40_INTERNAL_4eb5584e_4_k_cu_238fa8a5_374674cuda3std3__442_GLOBAL__N__4eb5584e_4_k_cu_238fa8a5_374676ignoreE
	.align		8
        /*0040*/ 	.dword	_ZN40_INTERNAL_4eb5584e_4_k_cu_238fa8a5_374674cuda3std3__419piecewise_constructE
	.align		8
        /*0048*/ 	.dword	_ZN40_INTERNAL_4eb5584e_4_k_cu_238fa8a5_374674cuda3std3__48in_placeE
	.align		8
        /*0050*/ 	.dword	_ZN40_INTERNAL_4eb5584e_4_k_cu_238fa8a5_374674cuda3std6ranges3__45__cpo4swapE
	.align		8
        /*0058*/ 	.dword	_ZN40_INTERNAL_4eb5584e_4_k_cu_238fa8a5_374674cuda3std6ranges3__45__cpo9iter_moveE
	.align		8
        /*0060*/ 	.dword	_ZN40_INTERNAL_4eb5584e_4_k_cu_238fa8a5_374674cute7productE
	.align		8
        /*0068*/ 	.dword	_ZN40_INTERNAL_4eb5584e_4_k_cu_238fa8a5_374674cute1_E
	.align		8
        /*0070*/ 	.dword	$str$25
	.align		8
        /*0078*/ 	.dword	$str$26
	.align		8
        /*0080*/ 	.dword	$str$27
	.align		8
        /*0088*/ 	.dword	$str$28


//--------------------- .text._ZN7cutlass13device_kernelINS_4gemm6kernel13GemmUniversalIN4cute5tupleIJiiiiEEENS1_10collective13CollectiveMmaINS1_35MainloopSm100TmaUmmaWarpSpecializedILi13ELi2ELi4ENS5_IJNS4_1CILi4EEESB_NSA_ILi1EEEEEEEENS5_IJNSA_ILi128EEESF_SF_EEENS_12float_e5m2_tENS5_IJlSC_lEEESH_SI_NS4_8TiledMMAINS4_8MMA_AtomIJNS4_10MMA_TraitsINS4_25SM100_MMA_F8F6F4_2x1SM_SSEJSH_SH_fSF_SF_NS4_17integral_constantINS4_4UMMA5MajorELSP_0EEESQ_NSN_INSO_7ScaleInELSR_0EEESS_EEEEEENS4_6LayoutINS5_IJSC_SC_SC_EEENS5_IJNSA_ILi0EEESX_SX_EEEEENS5_IJNS4_10UnderscoreES10_S10_EEEEENS4_28SM100_TMA_2SM_LOAD_MULTICASTENS4_14ComposedLayoutINS4_7SwizzleILi3ELi4ELi3EEENS4_18smem_ptr_flag_bitsILi8EEENSV_INS5_IJNSA_ILi8EEESF_EEENS5_IJSF_SC_EEEEEEEvNS4_8identityES13_S1D_vS1E_EENS_8epilogue10collective18CollectiveEpilogueINS1G_23Sm100TmaWarpSpecializedILi2ELi2ELi32ELb0ELb0EEEJNS5_IJNSA_ILi64EEESF_SF_EEENS5_IJNSV_IS1L_SC_EENSV_INS5_IJNSA_ILi32EEENSA_ILi2EEEEEENS5_IJSC_S1L_EEEEEEEESH_SI_SH_SI_NS1G_6fusion15FusionCallbacksIS1K_NS1U_17LinearCombinationISH_fSH_fLNS_15FloatRoundStyleE2EEES1M_S1T_JEEENS4_5SM1004TMEM4LOAD26SM100_TMEM_LOAD_32dp32b32xENS4_13SM90_TMA_LOADENS14_INS15_ILi1ELi4ELi3EEES18_NSV_INS5_IJS19_S1O_EEENS5_IJS1O_SC_EEEEEEENS4_39AutoVectorizingCopyWithAssumedAlignmentILi128EEENS4_14SM90_TMA_STOREES29_S2B_S2B_EEEvvEEEEvNT_6ParamsE --------------------------
	.section	.text._ZN7cutlass13device_kernelINS_4gemm6kernel13GemmUniversalIN4cute5tupleIJiiiiEEENS1_10collective13CollectiveMmaINS1_35MainloopSm100TmaUmmaWarpSpecializedILi13ELi2ELi4ENS5_IJNS4_1CILi4EEESB_NSA_ILi1EEEEEEEENS5_IJNSA_ILi128EEESF_SF_EEENS_12float_e5m2_tENS5_IJlSC_lEEESH_SI_NS4_8TiledMMAINS4_8MMA_AtomIJNS4_10MMA_TraitsINS4_25SM100_MMA_F8F6F4_2x1SM_SSEJSH_SH_fSF_SF_NS4_17integral_constantINS4_4UMMA5MajorELSP_0EEESQ_NSN_INSO_7ScaleInELSR_0EEESS_EEEEEENS4_6LayoutINS5_IJSC_SC_SC_EEENS5_IJNSA_ILi0EEESX_SX_EEEEENS5_IJNS4_10UnderscoreES10_S10_EEEEENS4_28SM100_TMA_2SM_LOAD_MULTICASTENS4_14ComposedLayoutINS4_7SwizzleILi3ELi4ELi3EEENS4_18smem_ptr_flag_bitsILi8EEENSV_INS5_IJNSA_ILi8EEESF_EEENS5_IJSF_SC_EEEEEEEvNS4_8identityES13_S1D_vS1E_EENS_8epilogue10collective18CollectiveEpilogueINS1G_23Sm100TmaWarpSpecializedILi2ELi2ELi32ELb0ELb0EEEJNS5_IJNSA_ILi64EEESF_SF_EEENS5_IJNSV_IS1L_SC_EENSV_INS5_IJNSA_ILi32EEENSA_ILi2EEEEEENS5_IJSC_S1L_EEEEEEEESH_SI_SH_SI_NS1G_6fusion15FusionCallbacksIS1K_NS1U_17LinearCombinationISH_fSH_fLNS_15FloatRoundStyleE2EEES1M_S1T_JEEENS4_5SM1004TMEM4LOAD26SM100_TMEM_LOAD_32dp32b32xENS4_13SM90_TMA_LOADENS14_INS15_ILi1ELi4ELi3EEES18_NSV_INS5_IJS19_S1O_EEENS5_IJS1O_SC_EEEEEEENS4_39AutoVectorizingCopyWithAssumedAlignmentILi128EEENS4_14SM90_TMA_STOREES29_S2B_S2B_EEEvvEEEEvNT_6ParamsE,"ax",@progbits
	.align	128
.text._ZN7cutlass13device_kernelINS_4gemm6kernel13GemmUniversalIN4cute5tupleIJiiiiEEENS1_10collective13CollectiveMmaINS1_35MainloopSm100TmaUmmaWarpSpecializedILi13ELi2ELi4ENS5_IJNS4_1CILi4EEESB_NSA_ILi1EEEEEEEENS5_IJNSA_ILi128EEESF_SF_EEENS_12float_e5m2_tENS5_IJlSC_lEEESH_SI_NS4_8TiledMMAINS4_8MMA_AtomIJNS4_10MMA_TraitsINS4_25SM100_MMA_F8F6F4_2x1SM_SSEJSH_SH_fSF_SF_NS4_17integral_constantINS4_4UMMA5MajorELSP_0EEESQ_NSN_INSO_7ScaleInELSR_0EEESS_EEEEEENS4_6LayoutINS5_IJSC_SC_SC_EEENS5_IJNSA_ILi0EEESX_SX_EEEEENS5_IJNS4_10UnderscoreES10_S10_EEEEENS4_28SM100_TMA_2SM_LOAD_MULTICASTENS4_14ComposedLayoutINS4_7SwizzleILi3ELi4ELi3EEENS4_18smem_ptr_flag_bitsILi8EEENSV_INS5_IJNSA_ILi8EEESF_EEENS5_IJSF_SC_EEEEEEEvNS4_8identityES13_S1D_vS1E_EENS_8epilogue10collective18CollectiveEpilogueINS1G_23Sm100TmaWarpSpecializedILi2ELi2ELi32ELb0ELb0EEEJNS5_IJNSA_ILi64EEESF_SF_EEENS5_IJNSV_IS1L_SC_EENSV_INS5_IJNSA_ILi32EEENSA_ILi2EEEEEENS5_IJSC_S1L_EEEEEEEESH_SI_SH_SI_NS1G_6fusion15FusionCallbacksIS1K_NS1U_17LinearCombinationISH_fSH_fLNS_15FloatRoundStyleE2EEES1M_S1T_JEEENS4_5SM1004TMEM4LOAD26SM100_TMEM_LOAD_32dp32b32xENS4_13SM90_TMA_LOADENS14_INS15_ILi1ELi4ELi3EEES18_NSV_INS5_IJS19_S1O_EEENS5_IJS1O_SC_EEEEEEENS4_39AutoVectorizingCopyWithAssumedAlignmentILi128EEENS4_14SM90_TMA_STOREES29_S2B_S2B_EEEvvEEEEvNT_6ParamsE:
        .type           _ZN7cutlass13device_kernelINS_4gemm6kernel13GemmUniversalIN4cute5tupleIJiiiiEEENS1_10collective13CollectiveMmaINS1_35MainloopSm100TmaUmmaWarpSpecializedILi13ELi2ELi4ENS5_IJNS4_1CILi4EEESB_NSA_ILi1EEEEEEEENS5_IJNSA_ILi128EEESF_SF_EEENS_12float_e5m2_tENS5_IJlSC_lEEESH_SI_NS4_8TiledMMAINS4_8MMA_AtomIJNS4_10MMA_TraitsINS4_25SM100_MMA_F8F6F4_2x1SM_SSEJSH_SH_fSF_SF_NS4_17integral_constantINS4_4UMMA5MajorELSP_0EEESQ_NSN_INSO_7ScaleInELSR_0EEESS_EEEEEENS4_6LayoutINS5_IJSC_SC_SC_EEENS5_IJNSA_ILi0EEESX_SX_EEEEENS5_IJNS4_10UnderscoreES10_S10_EEEEENS4_28SM100_TMA_2SM_LOAD_MULTICASTENS4_14ComposedLayoutINS4_7SwizzleILi3ELi4ELi3EEENS4_18smem_ptr_flag_bitsILi8EEENSV_INS5_IJNSA_ILi8EEESF_EEENS5_IJSF_SC_EEEEEEEvNS4_8identityES13_S1D_vS1E_EENS_8epilogue10collective18CollectiveEpilogueINS1G_23Sm100TmaWarpSpecializedILi2ELi2ELi32ELb0ELb0EEEJNS5_IJNSA_ILi64EEESF_SF_EEENS5_IJNSV_IS1L_SC_EENSV_INS5_IJNSA_ILi32EEENSA_ILi2EEEEEENS5_IJSC_S1L_EEEEEEEESH_SI_SH_SI_NS1G_6fusion15FusionCallbacksIS1K_NS1U_17LinearCombinationISH_fSH_fLNS_15FloatRoundStyleE2EEES1M_S1T_JEEENS4_5SM1004TMEM4LOAD26SM100_TMEM_LOAD_32dp32b32xENS4_13SM90_TMA_LOADENS14_INS15_ILi1ELi4ELi3EEES18_NSV_INS5_IJS19_S1O_EEENS5_IJS1O_SC_EEEEEEENS4_39AutoVectorizingCopyWithAssumedAlignmentILi128EEENS4_14SM90_TMA_STOREES29_S2B_S2B_EEEvvEEEEvNT_6ParamsE,@function
        .size           _ZN7cutlass13device_kernelINS_4gemm6kernel13GemmUniversalIN4cute5tupleIJiiiiEEENS1_10collective13CollectiveMmaINS1_35MainloopSm100TmaUmmaWarpSpecializedILi13ELi2ELi4ENS5_IJNS4_1CILi4EEESB_NSA_ILi1EEEEEEEENS5_IJNSA_ILi128EEESF_SF_EEENS_12float_e5m2_tENS5_IJlSC_lEEESH_SI_NS4_8TiledMMAINS4_8MMA_AtomIJNS4_10MMA_TraitsINS4_25SM100_MMA_F8F6F4_2x1SM_SSEJSH_SH_fSF_SF_NS4_17integral_constantINS4_4UMMA5MajorELSP_0EEESQ_NSN_INSO_7ScaleInELSR_0EEESS_EEEEEENS4_6LayoutINS5_IJSC_SC_SC_EEENS5_IJNSA_ILi0EEESX_SX_EEEEENS5_IJNS4_10UnderscoreES10_S10_EEEEENS4_28SM100_TMA_2SM_LOAD_MULTICASTENS4_14ComposedLayoutINS4_7SwizzleILi3ELi4ELi3EEENS4_18smem_ptr_flag_bitsILi8EEENSV_INS5_IJNSA_ILi8EEESF_EEENS5_IJSF_SC_EEEEEEEvNS4_8identityES13_S1D_vS1E_EENS_8epilogue10collective18CollectiveEpilogueINS1G_23Sm100TmaWarpSpecializedILi2ELi2ELi32ELb0ELb0EEEJNS5_IJNSA_ILi64EEESF_SF_EEENS5_IJNSV_IS1L_SC_EENSV_INS5_IJNSA_ILi32EEENSA_ILi2EEEEEENS5_IJSC_S1L_EEEEEEEESH_SI_SH_SI_NS1G_6fusion15FusionCallbacksIS1K_NS1U_17LinearCombinationISH_fSH_fLNS_15FloatRoundStyleE2EEES1M_S1T_JEEENS4_5SM1004TMEM4LOAD26SM100_TMEM_LOAD_32dp32b32xENS4_13SM90_TMA_LOADENS14_INS15_ILi1ELi4ELi3EEES18_NSV_INS5_IJS19_S1O_EEENS5_IJS1O_SC_EEEEEEENS4_39AutoVectorizingCopyWithAssumedAlignmentILi128EEENS4_14SM90_TMA_STOREES29_S2B_S2B_EEEvvEEEEvNT_6ParamsE,(.L_x_191 - _ZN7cutlass13device_kernelINS_4gemm6kernel13GemmUniversalIN4cute5tupleIJiiiiEEENS1_10collective13CollectiveMmaINS1_35MainloopSm100TmaUmmaWarpSpecializedILi13ELi2ELi4ENS5_IJNS4_1CILi4EEESB_NSA_ILi1EEEEEEEENS5_IJNSA_ILi128EEESF_SF_EEENS_12float_e5m2_tENS5_IJlSC_lEEESH_SI_NS4_8TiledMMAINS4_8MMA_AtomIJNS4_10MMA_TraitsINS4_25SM100_MMA_F8F6F4_2x1SM_SSEJSH_SH_fSF_SF_NS4_17integral_constantINS4_4UMMA5MajorELSP_0EEESQ_NSN_INSO_7ScaleInELSR_0EEESS_EEEEEENS4_6LayoutINS5_IJSC_SC_SC_EEENS5_IJNSA_ILi0EEESX_SX_EEEEENS5_IJNS4_10UnderscoreES10_S10_EEEEENS4_28SM100_TMA_2SM_LOAD_MULTICASTENS4_14ComposedLayoutINS4_7SwizzleILi3ELi4ELi3EEENS4_18smem_ptr_flag_bitsILi8EEENSV_INS5_IJNSA_ILi8EEESF_EEENS5_IJSF_SC_EEEEEEEvNS4_8identityES13_S1D_vS1E_EENS_8epilogue10collective18CollectiveEpilogueINS1G_23Sm100TmaWarpSpecializedILi2ELi2ELi32ELb0ELb0EEEJNS5_IJNSA_ILi64EEESF_SF_EEENS5_IJNSV_IS1L_SC_EENSV_INS5_IJNSA_ILi32EEENSA_ILi2EEEEEENS5_IJSC_S1L_EEEEEEEESH_SI_SH_SI_NS1G_6fusion15FusionCallbacksIS1K_NS1U_17LinearCombinationISH_fSH_fLNS_15FloatRoundStyleE2EEES1M_S1T_JEEENS4_5SM1004TMEM4LOAD26SM100_TMEM_LOAD_32dp32b32xENS4_13SM90_TMA_LOADENS14_INS15_ILi1ELi4ELi3EEES18_NSV_INS5_IJS19_S1O_EEENS5_IJS1O_SC_EEEEEEENS4_39AutoVectorizingCopyWithAssumedAlignmentILi128EEENS4_14SM90_TMA_STOREES29_S2B_S2B_EEEvvEEEEvNT_6ParamsE)
        .other          _ZN7cutlass13device_kernelINS_4gemm6kernel13GemmUniversalIN4cute5tupleIJiiiiEEENS1_10collective13CollectiveMmaINS1_35MainloopSm100TmaUmmaWarpSpecializedILi13ELi2ELi4ENS5_IJNS4_1CILi4EEESB_NSA_ILi1EEEEEEEENS5_IJNSA_ILi128EEESF_SF_EEENS_12float_e5m2_tENS5_IJlSC_lEEESH_SI_NS4_8TiledMMAINS4_8MMA_AtomIJNS4_10MMA_TraitsINS4_25SM100_MMA_F8F6F4_2x1SM_SSEJSH_SH_fSF_SF_NS4_17integral_constantINS4_4UMMA5MajorELSP_0EEESQ_NSN_INSO_7ScaleInELSR_0EEESS_EEEEEENS4_6LayoutINS5_IJSC_SC_SC_EEENS5_IJNSA_ILi0EEESX_SX_EEEEENS5_IJNS4_10UnderscoreES10_S10_EEEEENS4_28SM100_TMA_2SM_LOAD_MULTICASTENS4_14ComposedLayoutINS4_7SwizzleILi3ELi4ELi3EEENS4_18smem_ptr_flag_bitsILi8EEENSV_INS5_IJNSA_ILi8EEESF_EEENS5_IJSF_SC_EEEEEEEvNS4_8identityES13_S1D_vS1E_EENS_8epilogue10collective18CollectiveEpilogueINS1G_23Sm100TmaWarpSpecializedILi2ELi2ELi32ELb0ELb0EEEJNS5_IJNSA_ILi64EEESF_SF_EEENS5_IJNSV_IS1L_SC_EENSV_INS5_IJNSA_ILi32EEENSA_ILi2EEEEEENS5_IJSC_S1L_EEEEEEEESH_SI_SH_SI_NS1G_6fusion15FusionCallbacksIS1K_NS1U_17LinearCombinationISH_fSH_fLNS_15FloatRoundStyleE2EEES1M_S1T_JEEENS4_5SM1004TMEM4LOAD26SM100_TMEM_LOAD_32dp32b32xENS4_13SM90_TMA_LOADENS14_INS15_ILi1ELi4ELi3EEES18_NSV_INS5_IJS19_S1O_EEENS5_IJS1O_SC_EEEEEEENS4_39AutoVectorizingCopyWithAssumedAlignmentILi128EEENS4_14SM90_TMA_STOREES29_S2B_S2B_EEEvvEEEEvNT_6ParamsE,@"STO_CUDA_ENTRY STV_DEFAULT"
_ZN7cutlass13device_kernelINS_4gemm6kernel13GemmUniversalIN4cute5tupleIJiiiiEEENS1_10collective13CollectiveMmaINS1_35MainloopSm100TmaUmmaWarpSpecializedILi13ELi2ELi4ENS5_IJNS4_1CILi4EEESB_NSA_ILi1EEEEEEEENS5_IJNSA_ILi128EEESF_SF_EEENS_12float_e5m2_tENS5_IJlSC_lEEESH_SI_NS4_8TiledMMAINS4_8MMA_AtomIJNS4_10MMA_TraitsINS4_25SM100_MMA_F8F6F4_2x1SM_SSEJSH_SH_fSF_SF_NS4_17integral_constantINS4_4UMMA5MajorELSP_0EEESQ_NSN_INSO_7ScaleInELSR_0EEESS_EEEEEENS4_6LayoutINS5_IJSC_SC_SC_EEENS5_IJNSA_ILi0EEESX_SX_EEEEENS5_IJNS4_10UnderscoreES10_S10_EEEEENS4_28SM100_TMA_2SM_LOAD_MULTICASTENS4_14ComposedLayoutINS4_7SwizzleILi3ELi4ELi3EEENS4_18smem_ptr_flag_bitsILi8EEENSV_INS5_IJNSA_ILi8EEESF_EEENS5_IJSF_SC_EEEEEEEvNS4_8identityES13_S1D_vS1E_EENS_8epilogue10collective18CollectiveEpilogueINS1G_23Sm100TmaWarpSpecializedILi2ELi2ELi32ELb0ELb0EEEJNS5_IJNSA_ILi64EEESF_SF_EEENS5_IJNSV_IS1L_SC_EENSV_INS5_IJNSA_ILi32EEENSA_ILi2EEEEEENS5_IJSC_S1L_EEEEEEEESH_SI_SH_SI_NS1G_6fusion15FusionCallbacksIS1K_NS1U_17LinearCombinationISH_fSH_fLNS_15FloatRoundStyleE2EEES1M_S1T_JEEENS4_5SM1004TMEM4LOAD26SM100_TMEM_LOAD_32dp32b32xENS4_13SM90_TMA_LOADENS14_INS15_ILi1ELi4ELi3EEES18_NSV_INS5_IJS19_S1O_EEENS5_IJS1O_SC_EEEEEEENS4_39AutoVectorizingCopyWithAssumedAlignmentILi128EEENS4_14SM90_TMA_STOREES29_S2B_S2B_EEEvvEEEEvNT_6ParamsE:
[----:B------:R-:W1:Y:S01]  /*0000*/  LDC R1, c[0x0][0x37c] ;  /* 0x0000df00ff017b82 */ /* 0x000e620000000800 */
[----:B------:R-:W2:Y:S01]  /*0010*/  S2R R99, SR_TID.X ;  /* 0x0000000000637919 */ /* 0x000ea20000002100 */
[----:B------:R-:W3:Y:S06]  /*0020*/  LDCU.64 UR8, c[0x0][0x890] ;  /* 0x00011200ff0877ac */ /* 0x000eec0008000a00 */
[----:B------:R-:W4:Y:S01]  /*0030*/  S2UR UR45, SR_CgaCtaId ;  /* 0x00000000002d79c3 */ /* 0x000f220000008800 */
[----:B------:R-:W-:Y:S02]  /*0040*/  PRMT R90, RZ, 0x7610, R90 ;  /* 0x00007610ff5a7816 */ /* 0x000fe4000000005a */
[----:B------:R-:W-:-:S02]  /*0050*/  ELECT P0, URZ, PT ;  /* 0x0000000000ff782f */ /* 0x000fc40003800000 */
[----:B---3--:R-:W-:-:S04]  /*0060*/  ISETP.NE.U32.AND P1, PT, RZ, UR8, PT ;  /* 0x00000008ff007c0c */ /* 0x008fc8000bf25070 */
[----:B------:R-:W-:Y:S01]  /*0070*/  ISETP.NE.AND.EX P2, PT, RZ, UR9, PT, P1 ;  /* 0x00000009ff007c0c */ /* 0x000fe2000bf45310 */
[----:B----4-:R-:W-:Y:S02]  /*0080*/  ULOP3.LUT UR46, UR45, 0x1, URZ, 0xc0, !UPT ;  /* 0x000000012d2e7892 */ /* 0x010fe4000f8ec0ff */
[----:B------:R-:W-:Y:S01]  /*0090*/  ULOP3.LUT UR47, UR45, 0x1, URZ, 0x3c, !UPT ;  /* 0x000000012d2f7892 */ /* 0x000fe2000f8e3cff */
[----:B--2---:R-:W-:-:S05]  /*00a0*/  SHF.R.U32.HI R91, RZ, 0x5, R99 ;  /* 0x00000005ff5b7819 */ /* 0x004fca0000011663 */
[----:B------:R-:W2:Y:S02]  /*00b0*/  SHFL.IDX PT, R0, R91, RZ, 0x1f ;  /* 0x00001fff5b007589 */ /* 0x000ea400000e0000 */
[----:B--2---:R-:W-:Y:S02]  /*00c0*/  R2UR UR25, R0 ;  /* 0x00000000001972ca */ /* 0x004fe400000e0000 */
[----:B-1----:R-:W-:Y:S05]  /*00d0*/  @P2 BRA `(.L_x_0) ;  /* 0x0000000000302947 */ /* 0x002fea0003800000 */
[----:B------:R-:W1:Y:S02]  /*00e0*/  LDCU.64 UR4, c[0x0][0x888] ;  /* 0x00011100ff0477ac */ /* 0x000e640008000a00 */
[----:B-1----:R-:W-:-:S04]  /*00f0*/  UISETP.NE.U32.AND UP0, UPT, UR4, URZ, UPT ;  /* 0x000000ff0400728c */ /* 0x002fc8000bf05070 */
[----:B------:R-:W-:-:S09]  /*0100*/  UISETP.NE.AND.EX UP0, UPT, UR5, URZ, UPT, UP0 ;  /* 0x000000ff0500728c */ /* 0x000fd2000bf05300 */
[----:B------:R-:W-:Y:S05]  /*0110*/  BRA.U !UP0, `(.L_x_1) ;  /* 0x0000000108147547 */ /* 0x000fea000b800000 */
[----:B------:R-:W1:Y:S01]  /*0120*/  LDC.64 R2, c[0x0][0x888] ;  /* 0x00022200ff027b82 */ /* 0x000e620000000a00 */
[----:B------:R-:W1:Y:S02]  /*0130*/  LDCU.64 UR4, c[0x0][0x358] ;  /* 0x00006b00ff0477ac */ /* 0x000e640008000a00 */
[----:B-1----:R1:W5:Y:S01]  /*0140*/  LDG.E R41, desc[UR4][R2.64] ;  /* 0x0000000402297981 */ /* 0x002362000c1e1900 */
[----:B------:R-:W-:Y:S01]  /*0150*/  HFMA2 R90, -RZ, RZ, 0, 5.9604644775390625e-08 ;  /* 0x00000001ff5a7431 */ /* 0x000fe200000001ff */
[----:B------:R-:W-:Y:S05]  /*0160*/  BRA `(.L_x_0) ;  /* 0x00000000000c7947 */ /* 0x000fea0003800000 */
.L_x_1:
[----:B------:R-:W1:Y:S01]  /*0170*/  LDCU UR4, c[0x0][0x880] ;  /* 0x00011000ff0477ac */ /* 0x000e620008000800 */
[----:B------:R-:W-:Y:S01]  /*0180*/  HFMA2 R90, -RZ, RZ, 0, 5.9604644775390625e-08 ;  /* 0x00000001ff5a7431 */ /* 0x000fe200000001ff */
[----:B-1----:R-:W-:-:S07]  /*0190*/  MOV R41, UR4 ;  /* 0x0000000400297c02 */ /* 0x002fce0008000f00 */
.L_x_0:
[----:B------:R-:W2:Y:S02]  /*01a0*/  LDCU.64 UR4, c[0x0][0x8b0] ;  /* 0x00011600ff0477ac */ /* 0x000ea40008000a00 */
[----:B--2---:R-:W-:-:S04]  /*01b0*/  UISETP.NE.U32.AND UP0, UPT, UR4, URZ, UPT ;  /* 0x000000ff0400728c */ /* 0x004fc8000bf05070 */
[----:B------:R-:W-:-:S09]  /*01c0*/  UISETP.NE.AND.EX UP0, UPT, UR5, URZ, UPT, UP0 ;  /* 0x000000ff0500728c */ /* 0x000fd2000bf05300 */
[----:B------:R-:W-:Y:S05]  /*01d0*/  BRA.U UP0, `(.L_x_2) ;  /* 0x0000000100287547 */ /* 0x000fea000b800000 */
[----:B------:R-:W2:Y:S02]  /*01e0*/  LDCU.64 UR4, c[0x0][0x8a8] ;  /* 0x00011500ff0477ac */ /* 0x000ea40008000a00 */
[----:B--2---:R-:W-:-:S04]  /*01f0*/  UISETP.NE.U32.AND UP0, UPT, UR4, URZ, UPT ;  /* 0x000000ff0400728c */ /* 0x004fc8000bf05070 */
[----:B------:R-:W-:-:S09]  /*0200*/  UISETP.NE.AND.EX UP0, UPT, UR5, URZ, UPT, UP0 ;  /* 0x000000ff0500728c */ /* 0x000fd2000bf05300 */
[----:B------:R-:W-:Y:S05]  /*0210*/  BRA.U !UP0, `(.L_x_3) ;  /* 0x0000000108107547 */ /* 0x000fea000b800000 */
[----:B------:R-:W2:Y:S01]  /*0220*/  LDC.64 R38, c[0x0][0x8a8] ;  /* 0x00022a00ff267b82 */ /* 0x000ea20000000a00 */
[----:B------:R-:W2:Y:S02]  /*0230*/  LDCU.64 UR4, c[0x0][0x358] ;  /* 0x00006b00ff0477ac */ /* 0x000ea40008000a00 */
[----:B--2---:R2:W5:Y:S01]  /*0240*/  LDG.E R38, desc[UR4][R38.64] ;  /* 0x0000000426267981 */ /* 0x004562000c1e1900 */
[----:B------:R-:W-:Y:S05]  /*0250*/  BRA `(.L_x_2) ;  /* 0x0000000000087947 */ /* 0x000fea0003800000 */
.L_x_3:
[----:B------:R-:W2:Y:S02]  /*0260*/  LDCU UR4, c[0x0][0x8a0] ;  /* 0x00011400ff0477ac */ /* 0x000ea40008000800 */
[----:B--2---:R-:W-:Y:S02]  /*0270*/  MOV R38, UR4 ;  /* 0x0000000400267c02 */ /* 0x004fe40008000f00 */
.L_x_2:
[----:B------:R-:W-:Y:S01]  /*0280*/  IMAD.U32 R0, RZ, RZ, UR25 ;  /* 0x00000019ff007e24 */ /* 0x000fe2000f8e00ff */
[----:B------:R-:W-:Y:S04]  /*0290*/  BSSY.RECONVERGENT B0, `(.L_x_4) ;  /* 0x000000c000007945 */ /* 0x000fe80003800200 */
[C---:B------:R-:W-:Y:S02]  /*02a0*/  ISETP.NE.OR P3, PT, R0.reuse, 0x1, !P0 ;  /* 0x000000010000780c */ /* 0x040fe40004765670 */
[----:B------:R-:W-:-:S11]  /*02b0*/  ISETP.NE.OR P2, PT, R0, 0x3, !P0 ;  /* 0x000000030000780c */ /* 0x000fd60004745670 */
[----:B------:R-:W-:Y:S05]  /*02c0*/  @P3 BRA `(.L_x_5) ;  /* 0x0000000000203947 */ /* 0x000fea0003800000 */
[----:B------:R-:W3:Y:S02]  /*02d0*/  LDCU.64 UR4, c[0x0][0x348] ;  /* 0x00006900ff0477ac */ /* 0x000ee40008000a00 */
[----:B---3--:R-:W-:Y:S02]  /*02e0*/  UIADD3 UR6, UP1, UPT, UR4, 0x80, URZ ;  /* 0x0000008004067890 */ /* 0x008fe4000ff3e0ff */
[----:B------:R-:W-:Y:S02]  /*02f0*/  UIADD3 UR4, UP0, UPT, UR4, 0x180, URZ ;  /* 0x0000018004047890 */ /* 0x000fe4000ff1e0ff */
[----:B------:R-:W-:Y:S02]  /*0300*/  UIADD3.X UR7, UPT, UPT, URZ, UR5, URZ, UP1, !UPT ;  /* 0x00000005ff077290 */ /* 0x000fe40008ffe4ff */
[----:B------:R-:W-:-:S07]  /*0310*/  UIADD3.X UR5, UPT, UPT, URZ, UR5, URZ, UP0, !UPT ;  /* 0x00000005ff057290 */ /* 0x000fce00087fe4ff */
[----:B------:R3:W-:Y:S02]  /*0320*/  UTMACCTL.PF [UR6] ;  /* 0x00000000060079b9 */ /* 0x0007e40008040000 */
[----:B------:R3:W-:Y:S02]  /*0330*/  UTMACCTL.PF [UR4] ;  /* 0x00000000040079b9 */ /* 0x0007e40008040000 */
[----:B---3--:R-:W-:Y:S01]  /*0340*/  NOP ;  /* 0x0000000000007918 */ /* 0x008fe20000000000 */
.L_x_5:
[----:B------:R-:W-:Y:S05]  /*0350*/  BSYNC.RECONVERGENT B0 ;  /* 0x0000000000007941 */ /* 0x000fea0003800200 */
.L_x_4:
[----:B------:R-:W-:Y:S04]  /*0360*/  BSSY.RECONVERGENT B0, `(.L_x_6) ;  /* 0x000000a000007945 */ /* 0x000fe80003800200 */
        /* <DEDUP_REMOVED lines=9> */
.L_x_7:
[----:B------:R-:W-:Y:S05]  /*0400*/  BSYNC.RECONVERGENT B0 ;  /* 0x0000000000007941 */ /* 0x000fea0003800200 */
.L_x_6:
[----:B------:R-:W3:Y:S01]  /*0410*/  LDCU.64 UR4, c[0x0][0x888] ;  /* 0x00011100ff0477ac */ /* 0x000ee20008000a00 */
[----:B------:R-:W-:Y:S01]  /*0420*/  ISETP.NE.AND.EX P1, PT, RZ, UR9, PT, P1 ;  /* 0x00000009ff007c0c */ /* 0x000fe2000bf25310 */
[----:B------:R-:W-:Y:S01]  /*0430*/  UPLOP3.LUT UP3, UPT, UPT, UPT, UPT, 0x80, 0x8 ;  /* 0x000000000008789c */ /* 0x000fe20003f6f070 */
[----:B---3--:R-:W-:-:S04]  /*0440*/  ISETP.NE.U32.AND P2, PT, RZ, UR4, PT ;  /* 0x00000004ff007c0c */ /* 0x008fc8000bf45070 */
[----:B------:R-:W-:-:S13]  /*0450*/  ISETP.NE.AND.EX P2, PT, RZ, UR5, PT, P2 ;  /* 0x00000005ff007c0c */ /* 0x000fda000bf45320 */
[----:B------:R-:W-:Y:S05]  /*0460*/  @P2 BRA P1, `(.L_x_8) ;  /* 0x0000000000282947 */ /* 0x000fea0000800000 */
[----:B------:R-:W-:Y:S01]  /*0470*/  UISETP.NE.U32.AND UP0, UPT, UR8, URZ, UPT ;  /* 0x000000ff0800728c */ /* 0x000fe2000bf05070 */
[----:B-----5:R-:W-:Y:S01]  /*0480*/  FSETP.NEU.AND P1, PT, R41, RZ, PT ;  /* 0x000000ff2900720b */ /* 0x020fe20003f2d000 */
[----:B------:R-:W-:Y:S02]  /*0490*/  UISETP.NE.U32.AND UP2, UPT, UR4, URZ, UPT ;  /* 0x000000ff0400728c */ /* 0x000fe4000bf45070 */
[----:B------:R-:W-:Y:S02]  /*04a0*/  UISETP.NE.AND.EX UP1, UPT, UR9, URZ, UPT, UP0 ;  /* 0x000000ff0900728c */ /* 0x000fe4000bf25300 */
[----:B------:R-:W-:-:S04]  /*04b0*/  UISETP.NE.AND.EX UP0, UPT, UR5, URZ, UPT, UP2 ;  /* 0x000000ff0500728c */ /* 0x000fc8000bf05320 */
[----:B------:R-:W-:-:S04]  /*04c0*/  USEL UR4, URZ, 0xffffffff, UP0 ;  /* 0xffffffffff047887 */ /* 0x000fc80008000000 */
[----:B------:R-:W-:Y:S01]  /*04d0*/  VOTEU.ANY UP0, P1 ;  /* 0x0000000000ff7886 */ /* 0x000fe20000800100 */
[----:B------:R-:W-:-:S04]  /*04e0*/  @!UP1 USEL UR4, URZ, 0xffffffff, UP0 ;  /* 0xffffffffff049887 */ /* 0x000fc80008000000 */
[----:B------:R-:W-:-:S04]  /*04f0*/  ULOP3.LUT UR4, UR4, 0x1, URZ, 0xc0, !UPT ;  /* 0x0000000104047892 */ /* 0x000fc8000f8ec0ff */
[----:B------:R-:W-:-:S11]  /*0500*/  UISETP.NE.U32.AND UP3, UPT, UR4, 0x1, UPT ;  /* 0x000000010400788c */ /* 0x000fd6000bf65070 */
.L_x_8:
[----:B------:R-:W3:Y:S01]  /*0510*/  SHFL.IDX PT, R0, R91, RZ, 0x1f ;  /* 0x00001fff5b007589 */ /* 0x000ee200000e0000 */
[----:B------:R-:W-:-:S04]  /*0520*/  UISETP.NE.AND UP0, UPT, UR25, 0x2, UPT ;  /* 0x000000021900788c */ /* 0x000fc8000bf05270 */
[----:B------:R-:W-:Y:S02]  /*0530*/  UISETP.EQ.AND UP1, UPT, UR46, URZ, !UP0 ;  /* 0x000000ff2e00728c */ /* 0x000fe4000c722270 */
[----:B------:R-:W-:-:S04]  /*0540*/  USEL UR44, URZ, 0x1, UP0 ;  /* 0x00000001ff2c7887 */ /* 0x000fc80008000000 */
[----:B------:R-:W-:Y:S02]  /*0550*/  PLOP3.LUT P3, PT, P0, PT, UP1, 0x80, 0x8 ;  /* 0x000000000008781c */ /* 0x000fe4000076f018 */
[----:B---3--:R-:W-:-:S13]  /*0560*/  ISETP.NE.AND P1, PT, R0, RZ, PT ;  /* 0x000000ff0000720c */ /* 0x008fda0003f25270 */
[----:B------:R-:W-:Y:S05]  /*0570*/  @P1 BRA `(.L_x_9) ;  /* 0x0000000000a81947 */ /* 0x000fea0003800000 */
[----:B------:R-:W-:Y:S01]  /*0580*/  ELECT P1, URZ, PT ;  /* 0x0000000000ff782f */ /* 0x000fe20003820000 */
[----:B------:R-:W-:-:S12]  /*0590*/  BSSY.RECONVERGENT B0, `(.L_x_9) ;  /* 0x0000028000007945 */ /* 0x000fd80003800200 */
[----:B------:R-:W-:Y:S05]  /*05a0*/  @!P1 BRA `(.L_x_10) ;  /* 0x0000000000989947 */ /* 0x000fea0003800000 */
[----:B------:R-:W-:Y:S01]  /*05b0*/  UMOV UR4, 0x400 ;  /* 0x0000040000047882 */ /* 0x000fe20000000000 */
[----:B------:R-:W-:Y:S01]  /*05c0*/  UMOV UR8, 0x1 ;  /* 0x0000000100087882 */ /* 0x000fe20000000000 */
[----:B------:R-:W-:Y:S01]  /*05d0*/  UMOV UR6, 0x5 ;  /* 0x0000000500067882 */ /* 0x000fe20000000000 */
[----:B------:R-:W-:Y:S02]  /*05e0*/  ULEA UR4, UR45, UR4, 0x18 ;  /* 0x000000042d047291 */ /* 0x000fe4000f8ec0ff */
[----:B------:R-:W-:-:S04]  /*05f0*/  UIADD3 UR8, UPT, UPT, -UR8, 0x100000, URZ ;  /* 0x0010000008087890 */ /* 0x000fc8000fffe1ff */
[----:B------:R-:W-:Y:S02]  /*0600*/  USHF.L.U32 UR9, UR8, 0xb, URZ ;  /* 0x0000000b08097899 */ /* 0x000fe400080006ff */
[----:B------:R-:W-:Y:S02]  /*0610*/  USHF.L.U32 UR8, UR8, 0x1, URZ ;  /* 0x0000000108087899 */ /* 0x000fe400080006ff */
[----:B------:R-:W-:-:S04]  /*0620*/  UIADD3 UR6, UPT, UPT, -UR6, 0x100000, URZ ;  /* 0x0010000006067890 */ /* 0x000fc8000fffe1ff */
[----:B------:R-:W-:Y:S02]  /*0630*/  USHF.L.U32 UR7, UR6, 0xb, URZ ;  /* 0x0000000b06077899 */ /* 0x000fe400080006ff */
[----:B------:R-:W-:Y:S01]  /*0640*/  USHF.L.U32 UR6, UR6, 0x1, URZ ;  /* 0x0000000106067899 */ /* 0x000fe200080006ff */
[----:B------:R-:W3:Y:S03]  /*0650*/  FENCE.VIEW.ASYNC.S ;  /* 0x00000000000073c6 */ /* 0x000ee60000000000 */
[----:B---3--:R3:W4:Y:S08]  /*0660*/  SYNCS.EXCH.64 URZ, [UR4], UR8 ;  /* 0x0000000804ff75b2 */ /* 0x0087300008000100 */
[----:B------:R3:W1:Y:S01]  /*0670*/  SYNCS.EXCH.64 URZ, [UR4+0x68], UR6 ;  /* 0x0000680604ff75b2 */ /* 0x0006620008000100 */
        /* <DEDUP_REMOVED lines=23> */
[----:B------:R3:W1:Y:S02]  /*07f0*/  SYNCS.EXCH.64 URZ, [UR4+0xc8], UR6 ;  /* 0x0000c80604ff75b2 */ /* 0x0006640008000100 */
[----:B---34-:R-:W-:Y:S01]  /*0800*/  NOP ;  /* 0x0000000000007918 */ /* 0x018fe20000000000 */
.L_x_10:
[----:B------:R-:W-:Y:S05]  /*0810*/  BSYNC.RECONVERGENT B0 ;  /* 0x0000000000007941 */ /* 0x000fea0003800200 */
.L_x_9:
[----:B------:R-:W3:Y:S01]  /*0820*/  SHFL.IDX PT, R0, R91, RZ, 0x1f ;  /* 0x00001fff5b007589 */ /* 0x000ee200000e0000 */
[----:B------:R-:W-:Y:S01]  /*0830*/  NOP ;  /* 0x0000000000007918 */ /* 0x000fe20000000000 */
[----:B---3--:R-:W-:-:S13]  /*0840*/  ISETP.NE.AND P1, PT, R0, 0x1, PT ;  /* 0x000000010000780c */ /* 0x008fda0003f25270 */
[----:B------:R-:W-:Y:S05]  /*0850*/  @P1 BRA `(.L_x_11) ;  /* 0x0000000000441947 */ /* 0x000fea0003800000 */
        /* <DEDUP_REMOVED lines=10> */
[----:B------:R-:W-:Y:S01]  /*0900*/  ELECT P1, URZ, PT ;  /* 0x0000000000ff782f */ /* 0x000fe20003820000 */
[----:B------:R-:W3:Y:S02]  /*0910*/  FENCE.VIEW.ASYNC.S ;  /* 0x00000000000073c6 */ /* 0x000ee40000000000 */
[----:B---3--:R3:W4:Y:S08]  /*0920*/  SYNCS.EXCH.64 URZ, [UR4+0xd0], UR8 ;  /* 0x0000d00804ff75b2 */ /* 0x0087300008000100 */
[----:B------:R3:W1:Y:S01]  /*0930*/  SYNCS.EXCH.64 URZ, [UR4+0xe0], UR6 ;  /* 0x0000e00604ff75b2 */ /* 0x0006620008000100 */
[----:B------:R3:W1:Y:S01]  /*0940*/  SYNCS.EXCH.64 URZ, [UR4+0xd8], UR8 ;  /* 0x0000d80804ff75b2 */ /* 0x0006620008000100 */
[----:B------:R3:W1:Y:S01]  /*0950*/  SYNCS.EXCH.64 URZ, [UR4+0xe8], UR6 ;  /* 0x0000e80604ff75b2 */ /* 0x0006620008000100 */
[----:B------:R-:W-:Y:S01]  /*0960*/  NOP ;  /* 0x0000000000007918 */ /* 0x000fe20000000000 */
.L_x_11:
[----:B------:R-:W2:Y:S01]  /*0970*/  SHFL.IDX PT, R0, R91, RZ, 0x1f ;  /* 0x00001fff5b007589 */ /* 0x000ea200000e0000 */
[----:B------:R-:W-:Y:S01]  /*0980*/  NOP ;  /* 0x0000000000007918 */ /* 0x000fe20000000000 */
[----:B--2---:R-:W-:-:S13]  /*0990*/  ISETP.NE.AND P1, PT, R0, 0x3, PT ;  /* 0x000000030000780c */ /* 0x004fda0003f25270 */
[----:B------:R-:W-:Y:S05]  /*09a0*/  @P1 BRA `(.L_x_12) ;  /* 0x00000000002c1947 */ /* 0x000fea0003800000 */
[----:B---3--:R-:W-:Y:S01]  /*09b0*/  UMOV UR6, 0x400 ;  /* 0x0000040000067882 */ /* 0x008fe20000000000 */
[----:B------:R-:W-:Y:S01]  /*09c0*/  UMOV UR4, 0x20 ;  /* 0x0000002000047882 */ /* 0x000fe20000000000 */
[----:B------:R-:W-:Y:S02]  /*09d0*/  ULEA UR6, UR45, UR6, 0x18 ;  /* 0x000000062d067291 */ /* 0x000fe4000f8ec0ff */
[----:B------:R-:W-:-:S04]  /*09e0*/  UIADD3 UR4, UPT, UPT, -UR4, 0x100000, URZ ;  /* 0x0010000004047890 */ /* 0x000fc8000fffe1ff */
[----:B------:R-:W-:Y:S02]  /*09f0*/  USHF.L.U32 UR5, UR4, 0xb, URZ ;  /* 0x0000000b04057899 */ /* 0x000fe400080006ff */
[----:B------:R-:W-:Y:S01]  /*0a00*/  USHF.L.U32 UR4, UR4, 0x1, URZ ;  /* 0x0000000104047899 */ /* 0x000fe200080006ff */
[----:B------:R-:W-:Y:S01]  /*0a10*/  ELECT P1, URZ, PT ;  /* 0x0000000000ff782f */ /* 0x000fe20003820000 */
[----:B------:R-:W2:Y:S10]  /*0a20*/  FENCE.VIEW.ASYNC.S ;  /* 0x00000000000073c6 */ /* 0x000eb40000000000 */
[----:B--2---:R2:W3:Y:S01]  /*0a30*/  SYNCS.EXCH.64 URZ, [UR6+0xf0], UR4 ;  /* 0x0000f00406ff75b2 */ /* 0x0044e20008000100 */
[----:B------:R2:W1:Y:S01]  /*0a40*/  SYNCS.EXCH.64 URZ, [UR6+0xf8], UR4 ;  /* 0x0000f80406ff75b2 */ /* 0x0004620008000100 */
[----:B------:R-:W-:Y:S01]  /*0a50*/  NOP ;  /* 0x0000000000007918 */ /* 0x000fe20000000000 */
.L_x_12:
[----:B------:R-:W4:Y:S01]  /*0a60*/  SHFL.IDX PT, R0, R91, RZ, 0x1f ;  /* 0x00001fff5b007589 */ /* 0x000f2200000e0000 */
[----:B------:R-:W-:Y:S01]  /*0a70*/  NOP ;  /* 0x0000000000007918 */ /* 0x000fe20000000000 */
[----:B----4-:R-:W-:-:S13]  /*0a80*/  ISETP.NE.AND P1, PT, R0, 0x4, PT ;  /* 0x000000040000780c */ /* 0x010fda0003f25270 */
[----:B------:R-:W-:Y:S05]  /*0a90*/  @P1 BRA `(.L_x_13) ;  /* 0x0000000000481947 */ /* 0x000fea0003800000 */
[----:B--23--:R-:W-:Y:S01]  /*0aa0*/  UMOV UR4, 0xe20 ;  /* 0x00000e2000047882 */ /* 0x00cfe20000000000 */
[----:B------:R-:W-:Y:S01]  /*0ab0*/  UMOV UR6, 0x400 ;  /* 0x0000040000067882 */ /* 0x000fe20000000000 */
[----:B------:R-:W-:Y:S01]  /*0ac0*/  USEL UR4, UR4, 0xc20, UP3 ;  /* 0x00000c2004047887 */ /* 0x000fe20009800000 */
        /* <DEDUP_REMOVED lines=9> */
[----:B------:R-:W2:Y:S02]  /*0b60*/  FENCE.VIEW.ASYNC.S ;  /* 0x00000000000073c6 */ /* 0x000ea40000000000 */
[----:B--2---:R4:W2:Y:S08]  /*0b70*/  SYNCS.EXCH.64 URZ, [UR6+0x100], UR8 ;  /* 0x0001000806ff75b2 */ /* 0x0048b00008000100 */
[----:B------:R4:W3:Y:S01]  /*0b80*/  SYNCS.EXCH.64 URZ, [UR6+0x110], UR4 ;  /* 0x0001100406ff75b2 */ /* 0x0008e20008000100 */
[----:B------:R4:W1:Y:S01]  /*0b90*/  SYNCS.EXCH.64 URZ, [UR6+0x108], UR8 ;  /* 0x0001080806ff75b2 */ /* 0x0008620008000100 */
[----:B------:R4:W1:Y:S02]  /*0ba0*/  SYNCS.EXCH.64 URZ, [UR6+0x118], UR4 ;  /* 0x0001180406ff75b2 */ /* 0x0008640008000100 */
[----:B----4-:R-:W-:Y:S01]  /*0bb0*/  NOP ;  /* 0x0000000000007918 */ /* 0x010fe20000000000 */
.L_x_13:
[----:B------:R-:W4:Y:S01]  /*0bc0*/  SHFL.IDX PT, R0, R91, RZ, 0x1f ;  /* 0x00001fff5b007589 */ /* 0x000f2200000e0000 */
[----:B------:R-:W-:Y:S01]  /*0bd0*/  NOP ;  /* 0x0000000000007918 */ /* 0x000fe20000000000 */
[----:B----4-:R-:W-:-:S13]  /*0be0*/  ISETP.NE.AND P1, PT, R0, 0x5, PT ;  /* 0x000000050000780c */ /* 0x010fda0003f25270 */
[----:B------:R-:W-:Y:S05]  /*0bf0*/  @P1 BRA `(.L_x_14) ;  /* 0x0000000000541947 */ /* 0x000fea0003800000 */
[----:B--23--:R-:W-:Y:S01]  /*0c00*/  UMOV UR4, 0x400 ;  /* 0x0000040000047882 */ /* 0x00cfe20000000000 */
        /* <DEDUP_REMOVED lines=14> */
[----:B------:R4:W1:Y:S01]  /*0cf0*/  SYNCS.EXCH.64 URZ, [UR4+0x148], UR8 ;  /* 0x0001480804ff75b2 */ /* 0x0008620008000100 */
[----:B------:R4:W1:Y:S01]  /*0d00*/  SYNCS.EXCH.64 URZ, [UR4+0x130], UR6 ;  /* 0x0001300604ff75b2 */ /* 0x0008620008000100 */
[----:B------:R4:W1:Y:S01]  /*0d10*/  SYNCS.EXCH.64 URZ, [UR4+0x150], UR8 ;  /* 0x0001500804ff75b2 */ /* 0x0008620008000100 */
[----:B------:R4:W1:Y:S01]  /*0d20*/  SYNCS.EXCH.64 URZ, [UR4+0x138], UR6 ;  /* 0x0001380604ff75b2 */ /* 0x0008620008000100 */
[----:B------:R4:W1:Y:S02]  /*0d30*/  SYNCS.EXCH.64 URZ, [UR4+0x158], UR8 ;  /* 0x0001580804ff75b2 */ /* 0x0008640008000100 */
[----:B----4-:R-:W-:Y:S01]  /*0d40*/  NOP ;  /* 0x0000000000007918 */ /* 0x010fe20000000000 */
.L_x_14:
[----:B------:R-:W4:Y:S01]  /*0d50*/  SHFL.IDX PT, R0, R91, RZ, 0x1f ;  /* 0x00001fff5b007589 */ /* 0x000f2200000e0000 */
[----:B------:R-:W-:Y:S01]  /*0d60*/  ISETP.NE.OR P0, PT, RZ, UR25, !P0 ;  /* 0x00000019ff007c0c */ /* 0x000fe2000c705670 */
[----:B------:R-:W-:Y:S01]  /*0d70*/  NOP ;  /* 0x0000000000007918 */ /* 0x000fe20000000000 */
[----:B----4-:R-:W-:-:S13]  /*0d80*/  ISETP.NE.AND P1, PT, R0, 0x3, PT ;  /* 0x000000030000780c */ /* 0x010fda0003f25270 */
[----:B------:R-:W-:Y:S05]  /*0d90*/  @P1 BRA `(.L_x_15) ;  /* 0x0000000000341947 */ /* 0x000fea0003800000 */
[----:B--23--:R-:W-:Y:S01]  /*0da0*/  UMOV UR4, 0x400 ;  /* 0x0000040000047882 */ /* 0x00cfe20000000000 */
[----:B------:R-:W-:Y:S01]  /*0db0*/  UMOV UR6, 0x20 ;  /* 0x0000002000067882 */ /* 0x000fe20000000000 */
[----:B------:R-:W-:Y:S02]  /*0dc0*/  ULEA UR4, UR45, UR4, 0x18 ;  /* 0x000000042d047291 */ /* 0x000fe4000f8ec0ff */
[----:B------:R-:W-:-:S04]  /*0dd0*/  UIADD3 UR6, UPT, UPT, -UR6, 0x100000, URZ ;  /* 0x0010000006067890 */ /* 0x000fc8000fffe1ff */
[----:B------:R-:W-:Y:S02]  /*0de0*/  USHF.L.U32 UR7, UR6, 0xb, URZ ;  /* 0x0000000b06077899 */ /* 0x000fe400080006ff */
[----:B------:R-:W-:Y:S01]  /*0df0*/  USHF.L.U32 UR6, UR6, 0x1, URZ ;  /* 0x0000000106067899 */ /* 0x000fe200080006ff */
[----:B------:R-:W-:Y:S01]  /*0e00*/  ELECT P1, URZ, PT ;  /* 0x0000000000ff782f */ /* 0x000fe20003820000 */
[----:B------:R-:W2:Y:S10]  /*0e10*/  FENCE.VIEW.ASYNC.S ;  /* 0x00000000000073c6 */ /* 0x000eb40000000000 */
[----:B--2---:R4:W2:Y:S01]  /*0e20*/  SYNCS.EXCH.64 URZ, [UR4+0x160], UR6 ;  /* 0x0001600604ff75b2 */ /* 0x0048a20008000100 */
[----:B------:R4:W3:Y:S01]  /*0e30*/  SYNCS.EXCH.64 URZ, [UR4+0x170], UR6 ;  /* 0x0001700604ff75b2 */ /* 0x0008e20008000100 */
[----:B------:R4:W1:Y:S01]  /*0e40*/  SYNCS.EXCH.64 URZ, [UR4+0x168], UR6 ;  /* 0x0001680604ff75b2 */ /* 0x0008620008000100 */
[----:B------:R4:W1:Y:S02]  /*0e50*/  SYNCS.EXCH.64 URZ, [UR4+0x178], UR6 ;  /* 0x0001780604ff75b2 */ /* 0x0008640008000100 */
[----:B----4-:R-:W-:Y:S01]  /*0e60*/  NOP ;  /* 0x0000000000007918 */ /* 0x010fe20000000000 */
.L_x_15:
[----:B------:R-:W-:Y:S01]  /*0e70*/  VOTEU.ALL UP0, P0 ;  /* 0x0000000000ff7886 */ /* 0x000fe20000000000 */
[----:B--23--:R-:W-:Y:S01]  /*0e80*/  UMOV UR4, 0x20 ;  /* 0x0000002000047882 */ /* 0x00cfe20000000000 */
[----:B------:R-:W2:Y:S01]  /*0e90*/  LDCU UR34, c[0x0][0x36c] ;  /* 0x00006d80ff2277ac */ /* 0x000ea20008000800 */
[----:B------:R-:W-:Y:S01]  /*0ea0*/  NOP ;  /* 0x0000000000007918 */ /* 0x000fe20000000000 */
[----:B------:R-:W-:Y:S01]  /*0eb0*/  LOP3.LUT R0, R99, 0x1f, RZ, 0xc0, !PT ;  /* 0x0000001f63007812 */ /* 0x000fe200078ec0ff */
[----:B------:R-:W-:Y:S01]  /*0ec0*/  @!UP0 UMOV UR6, 0x400 ;  /* 0x0000040000068882 */ /* 0x000fe20000000000 */
[----:B------:R-:W-:-:S04]  /*0ed0*/  @!UP0 UIADD3 UR4, UPT, UPT, -UR4, 0x100000, URZ ;  /* 0x0010000004048890 */ /* 0x000fc8000fffe1ff */
[----:B------:R-:W-:Y:S02]  /*0ee0*/  @!UP0 USHF.L.U32 UR5, UR4, 0xb, URZ ;  /* 0x0000000b04058899 */ /* 0x000fe400080006ff */
[----:B------:R-:W-:Y:S02]  /*0ef0*/  @!UP0 USHF.L.U32 UR4, UR4, 0x1, URZ ;  /* 0x0000000104048899 */ /* 0x000fe400080006ff */
[----:B------:R-:W-:Y:S01]  /*0f00*/  @!UP0 ULEA UR6, UR45, UR6, 0x18 ;  /* 0x000000062d068291 */ /* 0x000fe2000f8ec0ff */
[----:B------:R-:W-:Y:S01]  /*0f10*/  VOTEU.ALL UP0, P0 ;  /* 0x0000000000ff7886 */ /* 0x000fe20000000000 */
[----:B------:R-:W-:Y:S02]  /*0f20*/  UISETP.NE.AND UP4, UPT, UR25, URZ, UPT ;  /* 0x000000ff1900728c */ /* 0x000fe4000bf85270 */
[----:B--2---:R-:W-:Y:S01]  /*0f30*/  UISETP.EQ.U32.AND UP1, UPT, UR34, 0x1, UPT ;  /* 0x000000012200788c */ /* 0x004fe2000bf22070 */
[----:B------:R-:W2:Y:S07]  /*0f40*/  FENCE.VIEW.ASYNC.S ;  /* 0x00000000000073c6 */ /* 0x000eae0000000000 */
[----:B--2---:R2:W3:Y:S01]  /*0f50*/  @!UP0 SYNCS.EXCH.64 URZ, [UR6+0x180], UR4 ;  /* 0x0001800406ff85b2 */ /* 0x0044e20008000100 */
[----:B------:R-:W-:Y:S05]  /*0f60*/  BRA.U !UP1, `(.L_x_16) ;  /* 0x0000000109087547 */ /* 0x000fea000b800000 */
[----:B-1-3--:R-:W-:Y:S01]  /*0f70*/  UCGABAR_ARV ;  /* 0x00000000000079c7 */ /* 0x00afe20008000000 */
[----:B------:R-:W-:Y:S05]  /*0f80*/  BRA `(.L_x_17) ;  /* 0x0000000000047947 */ /* 0x000fea0003800000 */
.L_x_16:
[----:B-1-3--:R-:W-:Y:S01]  /*0f90*/  NOP ;  /* 0x0000000000007918 */ /* 0x00afe20000000000 */
.L_x_17:
[----:B------:R-:W1:Y:S01]  /*0fa0*/  S2UR UR31, SR_CTAID.X ;  /* 0x00000000001f79c3 */ /* 0x000e620000002500 */
[----:B------:R-:W-:-:S05]  /*0fb0*/  CS2R.32 R3, SR_CgaSize ;  /* 0x0000000000037805 */ /* 0x000fca0000008a00 */
[----:B------:R-:W-:-:S05]  /*0fc0*/  IMAD R3, R3, -0xa0, RZ ;  /* 0xffffff6003037824 */ /* 0x000fca00078e02ff */
[----:B------:R-:W-:-:S14]  /*0fd0*/  R2UR UR10, R3 ;  /* 0x00000000030a72ca */ /* 0x000fdc00000e0000 */
[----:B------:R-:W3:Y:S01]  /*0fe0*/  LDCU UR10, c[0x0][UR10+0x2b0] ;  /* 0x000056000a0a77ac */ /* 0x000ee20008000800 */
[----:B------:R-:W-:-:S05]  /*0ff0*/  CS2R.32 R3, SR_CgaSize ;  /* 0x0000000000037805 */ /* 0x000fca0000008a00 */
[----:B------:R-:W-:-:S05]  /*1000*/  IMAD R3, R3, -0xa0, RZ ;  /* 0xffffff6003037824 */ /* 0x000fca00078e02ff */
[----:B------:R-:W-:-:S14]  /*1010*/  R2UR UR8, R3 ;  /* 0x00000000030872ca */ /* 0x000fdc00000e0000 */
[----:B------:R-:W4:Y:S01]  /*1020*/  LDCU UR8, c[0x0][UR8+0x2b4] ;  /* 0x00005680080877ac */ /* 0x000f220008000800 */
[----:B------:R-:W4:Y:S01]  /*1030*/  S2UR UR9, SR_CTAID.Y ;  /* 0x00000000000979c3 */ /* 0x000f220000002600 */
[----:B--2---:R-:W-:Y:S02]  /*1040*/  USHF.R.U32.HI UR5, URZ, 0x1, UR45 ;  /* 0x00000001ff057899 */ /* 0x004fe4000801162d */
[----:B------:R-:W-:Y:S02]  /*1050*/  ULOP3.LUT UR6, UR46, 0xc, UR45, 0xf8, !UPT ;  /* 0x0000000c2e067892 */ /* 0x000fe4000f8ef82d */
[----:B------:R-:W-:Y:S01]  /*1060*/  USHF.R.U32.HI UR4, URZ, 0x2, UR45 ;  /* 0x00000002ff047899 */ /* 0x000fe2000801162d */
[----:B------:R-:W-:-:S05]  /*1070*/  CS2R.32 R3, SR_CgaSize ;  /* 0x0000000000037805 */ /* 0x000fca0000008a00 */
[----:B------:R-:W-:-:S05]  /*1080*/  IMAD R3, R3, -0xa0, RZ ;  /* 0xffffff6003037824 */ /* 0x000fca00078e02ff */
[----:B------:R-:W-:-:S14]  /*1090*/  R2UR UR61, R3 ;  /* 0x00000000033d72ca */ /* 0x000fdc00000e0000 */
[----:B------:R-:W2:Y:S01]  /*10a0*/  LDCU UR61, c[0x0][UR61+0x2a0] ;  /* 0x000054003d3d77ac */ /* 0x000ea20008000800 */
[----:B------:R-:W1:Y:S01]  /*10b0*/  S2UR UR36, SR_CTAID.Z ;  /* 0x00000000002479c3 */ /* 0x000e620000002700 */
[----:B------:R-:W-:-:S05]  /*10c0*/  CS2R.32 R3, SR_CgaSize ;  /* 0x0000000000037805 */ /* 0x000fca0000008a00 */
[----:B------:R-:W-:-:S05]  /*10d0*/  IMAD R3, R3, -0xa0, RZ ;  /* 0xffffff6003037824 */ /* 0x000fca00078e02ff */
[----:B------:R-:W-:-:S14]  /*10e0*/  R2UR UR62, R3 ;  /* 0x00000000033e72ca */ /* 0x000fdc00000e0000 */
[----:B------:R-:W2:Y:S01]  /*10f0*/  LDCU UR62, c[0x0][UR62+0x2a4] ;  /* 0x000054803e3e77ac */ /* 0x000ea20008000800 */
[----:B------:R-:W2:Y:S01]  /*1100*/  LDCU UR29, c[0x0][0xb24] ;  /* 0x00016480ff1d77ac */ /* 0x000ea20008000800 */
[----:B-1----:R-:W-:Y:S01]  /*1110*/  I2FP.F32.U32 R3, UR31 ;  /* 0x0000001f00037c45 */ /* 0x002fe20008201000 */
[----:B------:R-:W-:-:S04]  /*1120*/  ULOP3.LUT UR48, UR5, 0x1, URZ, 0xc0, !UPT ;  /* 0x0000000105307892 */ /* 0x000fc8000f8ec0ff */
[----:B---3--:R-:W-:Y:S01]  /*1130*/  FMUL R3, R3, UR10 ;  /* 0x0000000a03037c20 */ /* 0x008fe20008400000 */
[----:B------:R-:W-:Y:S01]  /*1140*/  UISETP.GT.U32.AND UP0, UPT, UR6, 0xffff, UPT ;  /* 0x0000ffff0600788c */ /* 0x000fe2000bf04070 */
[----:B----4-:R-:W-:Y:S01]  /*1150*/  I2FP.F32.U32 R2, UR9 ;  /* 0x0000000900027c45 */ /* 0x010fe20008201000 */
[----:B------:R-:W-:-:S03]  /*1160*/  ULOP3.LUT UR7, UR45, 0x3, URZ, 0xc0, !UPT ;  /* 0x000000032d077892 */ /* 0x000fc6000f8ec0ff */
[----:B------:R-:W1:Y:S01]  /*1170*/  F2I.U32.TRUNC.NTZ R3, R3 ;  /* 0x0000000300037305 */ /* 0x000e62000020f000 */
[----:B------:R-:W-:Y:S01]  /*1180*/  ULOP3.LUT UR32, UR4, 0x3, URZ, 0xc0, !UPT ;  /* 0x0000000304207892 */ /* 0x000fe2000f8ec0ff */
[----:B------:R-:W-:Y:S01]  /*1190*/  FMUL R2, R2, UR8 ;  /* 0x0000000802027c20 */ /* 0x000fe20008400000 */
[----:B------:R-:W-:Y:S02]  /*11a0*/  USEL UR4, UR6, 0xffff, !UP0 ;  /* 0x0000ffff06047887 */ /* 0x000fe4000c000000 */
[----:B------:R-:W-:Y:S02]  /*11b0*/  UISETP.GT.U32.AND UP1, UPT, UR7, 0xffff, UPT ;  /* 0x0000ffff0700788c */ /* 0x000fe4000bf24070 */
[----:B------:R-:W-:Y:S01]  /*11c0*/  ULOP3.LUT UR4, UR4, 0xffff, URZ, 0xc0, !UPT ;  /* 0x0000ffff04047892 */ /* 0x000fe2000f8ec0ff */
[----:B------:R-:W3:Y:S01]  /*11d0*/  F2I.U32.TRUNC.NTZ R2, R2 ;  /* 0x0000000200027305 */ /* 0x000ee2000020f000 */
[----:B------:R-:W-:Y:S01]  /*11e0*/  USEL UR7, UR7, 0xffff, !UP1 ;  /* 0x0000ffff07077887 */ /* 0x000fe2000c800000 */
[----:B------:R-:W-:Y:S01]  /*11f0*/  UMOV UR21, 0x5 ;  /* 0x0000000500157882 */ /* 0x000fe20000000000 */
[----:B------:R-:W-:-:S02]  /*1200*/  USHF.L.U32 UR27, UR45, 0x9, URZ ;  /* 0x000000092d1b7899 */ /* 0x000fc400080006ff */
[----:B------:R-:W-:Y:S01]  /*1210*/  USHF.L.U32 UR21, UR21, UR4, URZ ;  /* 0x0000000415157299 */ /* 0x000fe200080006ff */
[----:B-1----:R-:W-:Y:S01]  /*1220*/  R2UR UR5, R3 ;  /* 0x00000000030572ca */ /* 0x002fe200000e0000 */
[----:B------:R-:W-:Y:S01]  /*1230*/  USHF.L.U32 UR26, UR45, 0xb, URZ ;  /* 0x0000000b2d1a7899 */ /* 0x000fe200080006ff */
[----:B------:R-:W-:Y:S01]  /*1240*/  PRMT R3, RZ, 0x7610, R3 ;  /* 0x00007610ff037816 */ /* 0x000fe20000000003 */
[----:B------:R-:W-:Y:S01]  /*1250*/  ULOP3.LUT UR7, UR7, 0xffff, URZ, 0xc0, !UPT ;  /* 0x0000ffff07077892 */ /* 0x000fe2000f8ec0ff */
[----:B------:R-:W-:Y:S01]  /*1260*/  UMOV UR24, 0x1111 ;  /* 0x0000111100187882 */ /* 0x000fe20000000000 */
[----:B------:R-:W1:Y:S01]  /*1270*/  LDCU UR42, c[0x0][0xb24] ;  /* 0x00016480ff2a77ac */ /* 0x000e620008000800 */
[----:B---3--:R-:W-:Y:S02]  /*1280*/  R2UR UR8, R2 ;  /* 0x00000000020872ca */ /* 0x008fe400000e0000 */
[----:B------:R-:W-:Y:S01]  /*1290*/  PRMT R2, RZ, 0x7610, R2 ;  /* 0x00007610ff027816 */ /* 0x000fe20000000002 */
[----:B------:R-:W3:Y:S04]  /*12a0*/  LDCU UR33, c[0x0][0xb30] ;  /* 0x00016600ff2177ac */ /* 0x000ee80008000800 */
[----:B------:R-:W-:-:S02]  /*12b0*/  UIADD3 UR5, UPT, UPT, -UR5, URZ, URZ ;  /* 0x000000ff05057290 */ /* 0x000fc4000fffe1ff */
[----:B------:R-:W-:Y:S02]  /*12c0*/  UISETP.NE.AND UP5, UPT, UR25, 0x2, UPT ;  /* 0x000000021900788c */ /* 0x000fe4000bfa5270 */
[----:B------:R-:W-:Y:S02]  /*12d0*/  ULOP3.LUT UR27, UR27, 0x1800, URZ, 0xc0, !UPT ;  /* 0x000018001b1b7892 */ /* 0x000fe4000f8ec0ff */
[----:B------:R-:W-:Y:S02]  /*12e0*/  UIADD3 UR4, UPT, UPT, -UR8, URZ, URZ ;  /* 0x000000ff08047290 */ /* 0x000fe4000fffe1ff */
[----:B------:R-:W-:Y:S02]  /*12f0*/  ULOP3.LUT UR26, UR26, 0x1000, URZ, 0xc0, !UPT ;  /* 0x000010001a1a7892 */ /* 0x000fe4000f8ec0ff */
[----:B--2---:R-:W-:Y:S01]  /*1300*/  UISETP.GE.AND UP6, UPT, UR29, 0x1, UPT ;  /* 0x000000011d00788c */ /* 0x004fe2000bfc6270 */
[----:B------:R-:W-:Y:S01]  /*1310*/  UMOV UR28, UR9 ;  /* 0x00000009001c7c82 */ /* 0x000fe20008000000 */
[----:B------:R-:W-:Y:S01]  /*1320*/  UMOV UR20, UR31 ;  /* 0x0000001f00147c82 */ /* 0x000fe20008000000 */
[----:B------:R-:W-:-:S02]  /*1330*/  USHF.L.U32 UR24, UR24, UR7, URZ ;  /* 0x0000000718187299 */ /* 0x000fc400080006ff */
[----:B------:R-:W-:Y:S02]  /*1340*/  UIMAD UR61, UR61, UR5, UR31 ;  /* 0x000000053d3d72a4 */ /* 0x000fe4000f8e021f */
[----:B------:R-:W-:Y:S01]  /*1350*/  UIMAD UR62, UR62, UR4, UR9 ;  /* 0x000000043e3e72a4 */ /* 0x000fe2000f8e0209 */
[----:B-1-3--:R-:W-:Y:S11]  /*1360*/  BRA.U UP4, `(.L_x_18) ;  /* 0x0000000104ac7547 */ /* 0x00aff6000b800000 */
[----:B------:R-:W-:Y:S02]  /*1370*/  UISETP.NE.AND UP0, UPT, UR62, URZ, UPT ;  /* 0x000000ff3e00728c */ /* 0x000fe4000bf05270 */
[----:B------:R-:W-:Y:S02]  /*1380*/  ULOP3.LUT UR4, UR61, 0x2, URZ, 0x3c, !UPT ;  /* 0x000000023d047892 */ /* 0x000fe4000f8e3cff */
[----:B------:R-:W-:Y:S02]  /*1390*/  UISETP.GT.U32.AND UP1, UPT, UR61, 0x1, UP0 ;  /* 0x000000013d00788c */ /* 0x000fe40008724070 */
[----:B------:R-:W-:Y:S02]  /*13a0*/  UISETP.NE.AND UP2, UPT, UR62, 0x1, UPT ;  /* 0x000000013e00788c */ /* 0x000fe4000bf45270 */
[----:B------:R-:W-:Y:S02]  /*13b0*/  UISETP.GT.U32.AND UP0, UPT, UR4, 0x1, UP0 ;  /* 0x000000010400788c */ /* 0x000fe40008704070 */
[----:B------:R-:W-:-:S02]  /*13c0*/  USEL UR7, URZ, 0x1, UP1 ;  /* 0x00000001ff077887 */ /* 0x000fc40008800000 */
[----:B------:R-:W-:Y:S02]  /*13d0*/  USEL UR8, URZ, 0x2, UP1 ;  /* 0x00000002ff087887 */ /* 0x000fe40008800000 */
[----:B------:R-:W-:Y:S02]  /*13e0*/  UISETP.GT.U32.AND UP1, UPT, UR61, 0x1, UP2 ;  /* 0x000000013d00788c */ /* 0x000fe40009724070 */
[----:B------:R-:W-:Y:S02]  /*13f0*/  USEL UR12, URZ, 0x4, UP0 ;  /* 0x00000004ff0c7887 */ /* 0x000fe40008000000 */
[----:B------:R-:W-:Y:S02]  /*1400*/  USEL UR15, URZ, 0x8, UP0 ;  /* 0x00000008ff0f7887 */ /* 0x000fe40008000000 */
[----:B------:R-:W-:Y:S02]  /*1410*/  UISETP.GT.U32.AND UP0, UPT, UR4, 0x1, UP2 ;  /* 0x000000010400788c */ /* 0x000fe40009704070 */
[----:B------:R-:W-:-:S02]  /*1420*/  USEL UR6, URZ, 0x10, UP1 ;  /* 0x00000010ff067887 */ /* 0x000fc40008800000 */
[----:B------:R-:W-:Y:S02]  /*1430*/  USEL UR11, URZ, 0x20, UP1 ;  /* 0x00000020ff0b7887 */ /* 0x000fe40008800000 */
[----:B------:R-:W-:Y:S02]  /*1440*/  UISETP.NE.AND UP1, UPT, UR62, 0x2, UPT ;  /* 0x000000023e00788c */ /* 0x000fe4000bf25270 */
[----:B------:R-:W-:Y:S02]  /*1450*/  USEL UR14, URZ, 0x40, UP0 ;  /* 0x00000040ff0e7887 */ /* 0x000fe40008000000 */
[----:B------:R-:W-:Y:S02]  /*1460*/  USEL UR16, URZ, 0x80, UP0 ;  /* 0x00000080ff107887 */ /* 0x000fe40008000000 */
[----:B------:R-:W-:Y:S02]  /*1470*/  UISETP.GT.U32.AND UP0, UPT, UR61, 0x1, UP1 ;  /* 0x000000013d00788c */ /* 0x000fe40008f04070 */
[----:B------:R-:W-:-:S02]  /*1480*/  UISETP.NE.AND UP2, UPT, UR62, 0x3, UPT ;  /* 0x000000033e00788c */ /* 0x000fc4000bf45270 */
[----:B------:R-:W-:Y:S02]  /*1490*/  USEL UR5, URZ, 0x100, UP0 ;  /* 0x00000100ff057887 */ /* 0x000fe40008000000 */
[----:B------:R-:W-:Y:S02]  /*14a0*/  USEL UR10, URZ, 0x200, UP0 ;  /* 0x00000200ff0a7887 */ /* 0x000fe40008000000 */
[----:B------:R-:W-:Y:S02]  /*14b0*/  UISETP.GT.U32.AND UP0, UPT, UR61, 0x1, UP2 ;  /* 0x000000013d00788c */ /* 0x000fe40009704070 */
[----:B------:R-:W-:Y:S02]  /*14c0*/  UIADD3 UR5, UPT, UPT, UR5, UR6, UR7 ;  /* 0x0000000605057290 */ /* 0x000fe4000fffe007 */
[----:B------:R-:W-:Y:S02]  /*14d0*/  USEL UR9, URZ, 0x1000, UP0 ;  /* 0x00001000ff097887 */ /* 0x000fe40008000000 */
[----:B------:R-:W-:-:S02]  /*14e0*/  USEL UR13, URZ, 0x2000, UP0 ;  /* 0x00002000ff0d7887 */ /* 0x000fc40008000000 */
[----:B------:R-:W-:Y:S02]  /*14f0*/  UIADD3 UR5, UPT, UPT, UR8, UR9, UR5 ;  /* 0x0000000908057290 */ /* 0x000fe4000fffe005 */
[----:B------:R-:W-:Y:S02]  /*1500*/  UISETP.GT.U32.AND UP1, UPT, UR4, 0x1, UP1 ;  /* 0x000000010400788c */ /* 0x000fe40008f24070 */
[----:B------:R-:W-:Y:S02]  /*1510*/  UIADD3 UR5, UPT, UPT, UR10, UR11, UR5 ;  /* 0x0000000b0a057290 */ /* 0x000fe4000fffe005 */
[----:B------:R-:W-:Y:S02]  /*1520*/  UISETP.GT.U32.AND UP0, UPT, UR4, 0x1, UP2 ;  /* 0x000000010400788c */ /* 0x000fe40009704070 */
[----:B------:R-:W-:Y:S02]  /*1530*/  USEL UR4, URZ, 0x400, UP1 ;  /* 0x00000400ff047887 */ /* 0x000fe40008800000 */
[----:B------:R-:W-:-:S02]  /*1540*/  UIADD3 UR5, UPT, UPT, UR12, UR13, UR5 ;  /* 0x0000000d0c057290 */ /* 0x000fc4000fffe005 */
[----:B------:R-:W-:Y:S02]  /*1550*/  USEL UR6, URZ, 0x4000, UP0 ;  /* 0x00004000ff067887 */ /* 0x000fe40008000000 */
[----:B------:R-:W-:Y:S02]  /*1560*/  UIADD3 UR5, UPT, UPT, UR4, UR14, UR5 ;  /* 0x0000000e04057290 */ /* 0x000fe4000fffe005 */
[----:B------:R-:W-:Y:S02]  /*1570*/  USEL UR7, URZ, 0x800, UP1 ;  /* 0x00000800ff077887 */ /* 0x000fe40008800000 */
[----:B------:R-:W-:Y:S02]  /*1580*/  ULOP3.LUT UR4, UR61, 0xfffffffe, URZ, 0xc0, !UPT ;  /* 0xfffffffe3d047892 */ /* 0x000fe4000f8ec0ff */
[----:B------:R-:W-:Y:S02]  /*1590*/  UIADD3 UR5, UPT, UPT, UR15, UR6, UR5 ;  /* 0x000000060f057290 */ /* 0x000fe4000fffe005 */
[----:B------:R-:W-:-:S02]  /*15a0*/  ULEA UR4, UR62, UR4, 0x2 ;  /* 0x000000043e047291 */ /* 0x000fc4000f8e10ff */
[----:B------:R-:W-:Y:S02]  /*15b0*/  USEL UR6, URZ, 0x8000, UP0 ;  /* 0x00008000ff067887 */ /* 0x000fe40008000000 */
[----:B------:R-:W-:-:S03]  /*15c0*/  UIADD3 UR5, UPT, UPT, UR7, UR16, UR5 ;  /* 0x0000001007057290 */ /* 0x000fc6000fffe005 */
[----:B------:R-:W-:Y:S01]  /*15d0*/  UMOV UR7, 0x3 ;  /* 0x0000000300077882 */ /* 0x000fe20000000000 */
[----:B------:R-:W-:Y:S02]  /*15e0*/  UIADD3 UR5, UPT, UPT, UR5, UR6, URZ ;  /* 0x0000000605057290 */ /* 0x000fe4000fffe0ff */
[----:B------:R-:W-:-:S04]  /*15f0*/  USHF.L.U32 UR4, UR7, UR4, URZ ;  /* 0x0000000407047299 */ /* 0x000fc800080006ff */
[----:B------:R-:W-:Y:S02]  /*1600*/  MOV R3, UR5 ;  /* 0x0000000500037c02 */ /* 0x000fe40008000f00 */
[----:B------:R-:W-:Y:S02]  /*1610*/  MOV R2, UR4 ;  /* 0x0000000400027c02 */ /* 0x000fe40008000f00 */
.L_x_18:
[----:B------:R-:W-:Y:S05]  /*1620*/  BRA.U !UP6, `(.L_x_19) ;  /* 0x000000010ed47547 */ /* 0x000fea000b800000 */
[----:B------:R-:W1:Y:S01]  /*1630*/  LDCU.128 UR12, c[0x0][0xb10] ;  /* 0x00016200ff0c77ac */ /* 0x000e620008000c00 */
[----:B------:R-:W2:Y:S01]  /*1640*/  LDCU UR6, c[0x0][0x370] ;  /* 0x00006e00ff0677ac */ /* 0x000ea20008000800 */
[----:B------:R-:W3:Y:S01]  /*1650*/  LDCU UR5, c[0x0][0x374] ;  /* 0x00006e80ff0577ac */ /* 0x000ee20008000800 */
[----:B------:R-:W4:Y:S01]  /*1660*/  LDCU UR30, c[0x0][0xb0c] ;  /* 0x00016180ff1e77ac */ /* 0x000f220008000800 */
[----:B------:R-:W4:Y:S01]  /*1670*/  LDCU UR4, c[0x0][0xb20] ;  /* 0x00016400ff0477ac */ /* 0x000f220008000800 */
[----:B------:R-:W4:Y:S01]  /*1680*/  LDCU.64 UR8, c[0x0][0xb28] ;  /* 0x00016500ff0877ac */ /* 0x000f220008000a00 */
[----:B-1----:R-:W-:Y:S02]  /*1690*/  UISETP.NE.AND UP0, UPT, UR14, 0x1, UPT ;  /* 0x000000010e00788c */ /* 0x002fe4000bf05270 */
[----:B---3--:R-:W-:Y:S02]  /*16a0*/  UIMAD.WIDE.U32 UR10, UR5, UR15, URZ ;  /* 0x0000000f050a72a5 */ /* 0x008fe4000f8e00ff */
[----:B--2---:R-:W-:-:S02]  /*16b0*/  UIMAD.WIDE.U32 UR18, UR6, UR12, URZ ;  /* 0x0000000c061272a5 */ /* 0x004fc4000f8e00ff */
[----:B----4-:R-:W-:Y:S02]  /*16c0*/  UISETP.NE.AND UP1, UPT, UR30, 0x1, UPT ;  /* 0x000000011e00788c */ /* 0x010fe4000bf25270 */
[----:B------:R-:W-:Y:S01]  /*16d0*/  UISETP.NE.AND UP2, UPT, UR29, 0x1, UPT ;  /* 0x000000011d00788c */ /* 0x000fe2000bf45270 */
[----:B------:R-:W-:Y:S02]  /*16e0*/  UMOV UR10, UR11 ;  /* 0x0000000b000a7c82 */ /* 0x000fe40008000000 */
[----:B------:R-:W-:Y:S01]  /*16f0*/  UMOV UR18, UR19 ;  /* 0x0000001300127c82 */ /* 0x000fe20008000000 */
[----:B------:R-:W-:Y:S02]  /*1700*/  @UP0 USHF.R.U32.HI UR5, URZ, UR4, UR10 ;  /* 0x00000004ff050299 */ /* 0x000fe4000801160a */
[----:B------:R-:W-:Y:S02]  /*1710*/  UIMAD.WIDE.U32 UR22, UR28, UR15, URZ ;  /* 0x0000000f1c1672a5 */ /* 0x000fe4000f8e00ff */
[----:B------:R-:W-:-:S02]  /*1720*/  UIMAD.WIDE.U32 UR10, UR5, UR8, URZ ;  /* 0x00000008050a72a5 */ /* 0x000fc4000f8e00ff */
[----:B------:R-:W-:Y:S02]  /*1730*/  @UP1 USHF.R.U32.HI UR6, URZ, UR13, UR18 ;  /* 0x0000000dff061299 */ /* 0x000fe40008011612 */
[----:B------:R-:W-:Y:S02]  /*1740*/  UIMAD.WIDE.U32 UR16, UR31, UR12, URZ ;  /* 0x0000000c1f1072a5 */ /* 0x000fe4000f8e00ff */
[----:B------:R-:W-:Y:S01]  /*1750*/  UIMAD.WIDE.U32 UR18, UR6, UR8, URZ ;  /* 0x00000008061272a5 */ /* 0x000fe2000f8e00ff */
[----:B------:R-:W-:Y:S01]  /*1760*/  UMOV UR22, UR23 ;  /* 0x0000001700167c82 */ /* 0x000fe20008000000 */
[----:B------:R-:W-:Y:S01]  /*1770*/  UMOV UR10, UR11 ;  /* 0x0000000b000a7c82 */ /* 0x000fe20008000000 */
[----:B------:R-:W-:Y:S02]  /*1780*/  USHF.R.U32.HI UR22, URZ, UR4, UR22 ;  /* 0x00000004ff167299 */ /* 0x000fe40008011616 */
[----:B------:R-:W-:Y:S02]  /*1790*/  @UP2 USHF.R.U32.HI UR5, URZ, UR9, UR10 ;  /* 0x00000009ff052299 */ /* 0x000fe4000801160a */
[----:B------:R-:W-:Y:S01]  /*17a0*/  UMOV UR7, UR19 ;  /* 0x0000001300077c82 */ /* 0x000fe20008000000 */
[----:B------:R-:W-:Y:S01]  /*17b0*/  UMOV UR16, UR17 ;  /* 0x0000001100107c82 */ /* 0x000fe20008000000 */
[----:B------:R-:W-:-:S02]  /*17c0*/  @UP2 USHF.R.U32.HI UR6, URZ, UR9, UR7 ;  /* 0x00000009ff062299 */ /* 0x000fc40008011607 */
[----:B------:R-:W-:Y:S02]  /*17d0*/  USHF.R.U32.HI UR16, URZ, UR13, UR16 ;  /* 0x0000000dff107299 */ /* 0x000fe40008011610 */
[----:B------:R-:W-:Y:S02]  /*17e0*/  USEL UR4, UR28, UR22, !UP0 ;  /* 0x000000161c047287 */ /* 0x000fe4000c000000 */
[----:B------:R-:W-:Y:S02]  /*17f0*/  UIMAD UR7, UR5, UR29, URZ ;  /* 0x0000001d050772a4 */ /* 0x000fe4000f8e02ff */
[----:B------:R-:W-:Y:S02]  /*1800*/  USEL UR5, UR31, UR16, !UP1 ;  /* 0x000000101f057287 */ /* 0x000fe4000c800000 */
[----:B------:R-:W-:Y:S02]  /*1810*/  UIMAD UR12, UR6, UR29, URZ ;  /* 0x0000001d060c72a4 */ /* 0x000fe4000f8e02ff */
[----:B------:R-:W-:-:S02]  /*1820*/  UISETP.GE.AND UP0, UPT, UR4, UR7, UPT ;  /* 0x000000070400728c */ /* 0x000fc4000bf06270 */
[----:B------:R-:W-:Y:S02]  /*1830*/  UIMAD.WIDE.U32 UR10, UR4, UR8, URZ ;  /* 0x00000008040a72a5 */ /* 0x000fe4000f8e00ff */
[----:B------:R-:W-:Y:S02]  /*1840*/  UISETP.GE.OR UP0, UPT, UR5, UR12, UP0 ;  /* 0x0000000c0500728c */ /* 0x000fe40008706670 */
[----:B------:R-:W-:Y:S02]  /*1850*/  UIMAD.WIDE.U32 UR12, UR5, UR8, URZ ;  /* 0x00000008050c72a5 */ /* 0x000fe4000f8e00ff */
[----:B------:R-:W-:Y:S01]  /*1860*/  UIADD3 UR10, UPT, UPT, -UR4, URZ, URZ ;  /* 0x000000ff040a7290 */ /* 0x000fe2000fffe1ff */
[----:B------:R-:W-:Y:S01]  /*1870*/  UMOV UR8, UR11 ;  /* 0x0000000b00087c82 */ /* 0x000fe20008000000 */
[----:B------:R-:W-:Y:S02]  /*1880*/  UIADD3 UR20, UPT, UPT, -UR5, URZ, URZ ;  /* 0x000000ff05147290 */ /* 0x000fe4000fffe1ff */
[----:B------:R-:W-:-:S03]  /*1890*/  USHF.R.U32.HI UR8, URZ, UR9, UR8 ;  /* 0x00000009ff087299 */ /* 0x000fc60008011608 */
[----:B------:R-:W-:Y:S01]  /*18a0*/  @!UP0 UMOV UR7, UR13 ;  /* 0x0000000d00078c82 */ /* 0x000fe20008000000 */
[----:B------:R-:W-:Y:S02]  /*18b0*/  UIMAD UR28, UR14, UR10, UR28 ;  /* 0x0000000a0e1c72a4 */ /* 0x000fe4000f8e021c */
[----:B------:R-:W-:Y:S02]  /*18c0*/  USEL UR8, UR4, UR8, !UP2 ;  /* 0x0000000804087287 */ /* 0x000fe4000d000000 */
[----:B------:R-:W-:Y:S02]  /*18d0*/  @!UP0 USHF.R.U32.HI UR7, URZ, UR9, UR7 ;  /* 0x00000009ff078299 */ /* 0x000fe40008011607 */
[----:B------:R-:W-:Y:S02]  /*18e0*/  UIADD3 UR9, UPT, UPT, -UR8, URZ, URZ ;  /* 0x000000ff08097290 */ /* 0x000fe4000fffe1ff */
[----:B------:R-:W-:Y:S02]  /*18f0*/  @!UP0 USEL UR7, UR5, UR7, !UP2 ;  /* 0x0000000705078287 */ /* 0x000fe4000d000000 */
[----:B------:R-:W-:-:S02]  /*1900*/  UIMAD UR9, UR29, UR9, UR4 ;  /* 0x000000091d0972a4 */ /* 0x000fc4000f8e0204 */
[----:B------:R-:W-:Y:S02]  /*1910*/  @!UP0 UIADD3 UR8, UPT, UPT, UR8, -UR7, URZ ;  /* 0x8000000708088290 */ /* 0x000fe4000fffe0ff */
[----:B------:R-:W-:Y:S02]  /*1920*/  @!UP0 UIMAD UR6, UR9, UR6, UR7 ;  /* 0x00000006090682a4 */ /* 0x000fe4000f8e0207 */
[----:B------:R-:W-:Y:S02]  /*1930*/  @!UP0 UIMAD UR4, UR8, UR29, UR5 ;  /* 0x0000001d080482a4 */ /* 0x000fe4000f8e0205 */
[----:B------:R-:W-:Y:S02]  /*1940*/  UIMAD UR20, UR30, UR20, UR31 ;  /* 0x000000141e1472a4 */ /* 0x000fe4000f8e021f */
[----:B------:R-:W-:Y:S01]  /*1950*/  UIMAD UR28, UR4, UR14, UR28 ;  /* 0x0000000e041c72a4 */ /* 0x000fe2000f8e021c */
[----:B------:R-:W-:Y:S02]  /*1960*/  @!UP0 UMOV UR5, UR6 ;  /* 0x0000000600058c82 */ /* 0x000fe40008000000 */
[----:B------:R-:W-:-:S12]  /*1970*/  UIMAD UR20, UR5, UR30, UR20 ;  /* 0x0000001e051472a4 */ /* 0x000fd8000f8e0214 */
.L_x_19:
[----:B------:R-:W-:-:S09]  /*1980*/  UISETP.NE.AND UP0, UPT, UR33, 0x1, UPT ;  /* 0x000000012100788c */ /* 0x000fd2000bf05270 */
[----:B------:R-:W-:Y:S05]  /*1990*/  BRA.U UP0, `(.L_x_20) ;  /* 0x0000000100447547 */ /* 0x000fea000b800000 */
[----:B------:R-:W1:Y:S01]  /*19a0*/  LDCU.128 UR8, c[0x0][0xb10] ;  /* 0x00016200ff0877ac */ /* 0x000e620008000c00 */
[----:B------:R-:W2:Y:S01]  /*19b0*/  LDCU UR12, c[0x0][0xb0c] ;  /* 0x00016180ff0c77ac */ /* 0x000ea20008000800 */
[----:B------:R-:W3:Y:S01]  /*19c0*/  LDCU UR13, c[0x0][0xb20] ;  /* 0x00016400ff0d77ac */ /* 0x000ee20008000800 */
[----:B-1----:R-:W-:Y:S02]  /*19d0*/  UIMAD.WIDE.U32 UR6, UR20, UR8, URZ ;  /* 0x00000008140672a5 */ /* 0x002fe4000f8e00ff */
[----:B------:R-:W-:Y:S02]  /*19e0*/  UIMAD.WIDE.U32 UR4, UR28, UR11, URZ ;  /* 0x0000000b1c0472a5 */ /* 0x000fe4000f8e00ff */
[----:B--2---:R-:W-:Y:S02]  /*19f0*/  UISETP.NE.AND UP1, UPT, UR12, 0x1, UPT ;  /* 0x000000010c00788c */ /* 0x004fe4000bf25270 */
[----:B------:R-:W-:Y:S01]  /*1a00*/  UISETP.NE.AND UP0, UPT, UR10, 0x1, UPT ;  /* 0x000000010a00788c */ /* 0x000fe2000bf05270 */
[----:B------:R-:W-:-:S02]  /*1a10*/  UMOV UR6, UR7 ;  /* 0x0000000700067c82 */ /* 0x000fc40008000000 */
[----:B------:R-:W-:Y:S01]  /*1a20*/  UMOV UR4, UR5 ;  /* 0x0000000500047c82 */ /* 0x000fe20008000000 */
[----:B------:R-:W-:Y:S02]  /*1a30*/  USHF.R.U32.HI UR9, URZ, UR9, UR6 ;  /* 0x00000009ff097299 */ /* 0x000fe40008011606 */
[----:B---3--:R-:W-:Y:S02]  /*1a40*/  USHF.R.U32.HI UR4, URZ, UR13, UR4 ;  /* 0x0000000dff047299 */ /* 0x008fe40008011604 */
[----:B------:R-:W-:Y:S02]  /*1a50*/  USEL UR5, UR20, UR9, !UP1 ;  /* 0x0000000914057287 */ /* 0x000fe4000c800000 */
[----:B------:R-:W-:-:S04]  /*1a60*/  USEL UR4, UR28, UR4, !UP0 ;  /* 0x000000041c047287 */ /* 0x000fc8000c000000 */
[----:B------:R-:W-:Y:S02]  /*1a70*/  UIADD3 UR6, UPT, UPT, -UR4, UR5, URZ ;  /* 0x0000000504067290 */ /* 0x000fe4000fffe1ff */
[----:B------:R-:W-:Y:S02]  /*1a80*/  UIADD3 UR4, UPT, UPT, UR4, -UR5, URZ ;  /* 0x8000000504047290 */ /* 0x000fe4000fffe0ff */
[----:B------:R-:W-:Y:S02]  /*1a90*/  UIMAD UR28, UR6, UR10, UR28 ;  /* 0x0000000a061c72a4 */ /* 0x000fe4000f8e021c */
[----:B------:R-:W-:-:S12]  /*1aa0*/  UIMAD UR20, UR4, UR12, UR20 ;  /* 0x0000000c041472a4 */ /* 0x000fd8000f8e0214 */
.L_x_20:
[----:B------:R-:W-:-:S09]  /*1ab0*/  UISETP.EQ.U32.AND UP0, UPT, UR34, 0x1, UPT ;  /* 0x000000012200788c */ /* 0x000fd2000bf02070 */
[----:B------:R-:W-:Y:S05]  /*1ac0*/  BRA.U !UP0, `(.L_x_21) ;  /* 0x00000001080c7547 */ /* 0x000fea000b800000 */
[----:B------:R-:W-:Y:S01]  /*1ad0*/  UCGABAR_WAIT ;  /* 0x0000000000007dc7 */ /* 0x000fe20008000000 */
[----:B------:R-:W-:Y:S01]  /*1ae0*/  CCTL.IVALL ;  /* 0x00000000ff00798f */ /* 0x000fe20002000000 */
[----:B------:R-:W-:Y:S05]  /*1af0*/  BRA `(.L_x_22) ;  /* 0x0000000000047947 */ /* 0x000fea0003800000 */
.L_x_21:
[----:B------:R-:W-:Y:S06]  /*1b00*/  BAR.SYNC.DEFER_BLOCKING 0x0 ;  /* 0x0000000000007b1d */ /* 0x000fec0000010000 */
.L_x_22:
[----:B------:R-:W-:Y:S05]  /*1b10*/  BRA.U UP5, `(.L_x_23) ;  /* 0x0000001905387547 */ /* 0x000fea000b800000 */
[----:B------:R-:W1:Y:S01]  /*1b20*/  LDCU UR6, c[0x0][0x38c] ;  /* 0x00007180ff0677ac */ /* 0x000e620008000800 */
[----:B------:R-:W-:Y:S01]  /*1b30*/  PLOP3.LUT P1, PT, PT, PT, UP3, 0x80, 0x8 ;  /* 0x000000000008781c */ /* 0x000fe20003f2f038 */
[----:B------:R-:W-:Y:S01]  /*1b40*/  IMAD.MOV.U32 R12, RZ, RZ, 0x1 ;  /* 0x00000001ff0c7424 */ /* 0x000fe200078e00ff */
[----:B------:R-:W-:Y:S01]  /*1b50*/  ISETP.NE.AND P2, PT, R0, RZ, P3 ;  /* 0x000000ff0000720c */ /* 0x000fe20001f45270 */
[----:B------:R-:W-:Y:S01]  /*1b60*/  USHF.L.U32 UR7, UR31, 0x6, URZ ;  /* 0x000000061f077899 */ /* 0x000fe200080006ff */
[----:B------:R-:W-:Y:S01]  /*1b70*/  PLOP3.LUT P1, PT, P1, PT, PT, 0x8, 0x80 ;  /* 0x000000000080781c */ /* 0x000fe20000f2e170 */
[----:B------:R-:W-:Y:S01]  /*1b80*/  UISETP.NE.AND UP1, UPT, UR25, URZ, UPT ;  /* 0x000000ff1900728c */ /* 0x000fe2000bf25270 */
[----:B------:R-:W-:Y:S01]  /*1b90*/  CS2R R10, SRZ ;  /* 0x00000000000a7805 */ /* 0x000fe2000001ff00 */
[----:B------:R-:W-:Y:S01]  /*1ba0*/  IMAD.MOV.U32 R9, RZ, RZ, RZ ;  /* 0x000000ffff097224 */ /* 0x000fe200078e00ff */
[----:B------:R-:W2:Y:S01]  /*1bb0*/  LDCU UR40, c[0x0][0x370] ;  /* 0x00006e00ff2877ac */ /* 0x000ea20008000800 */
[----:B------:R-:W-:Y:S01]  /*1bc0*/  IMAD.MOV.U32 R8, RZ, RZ, 0x1 ;  /* 0x00000001ff087424 */ /* 0x000fe200078e00ff */
[----:B------:R-:W-:Y:S01]  /*1bd0*/  USEL UR25, UR44, 0x2, UP1 ;  /* 0x000000022c197887 */ /* 0x000fe20008800000 */
[----:B------:R-:W3:Y:S01]  /*1be0*/  LDCU.64 UR30, c[0x0][0x348] ;  /* 0x00006900ff1e77ac */ /* 0x000ee20008000a00 */
[----:B-1----:R-:W-:-:S02]  /*1bf0*/  UIADD3 UR5, UPT, UPT, UR6, 0x7f, URZ ;  /* 0x0000007f06057890 */ /* 0x002fc4000fffe0ff */
[----:B------:R-:W-:Y:S02]  /*1c00*/  UIADD3 UR49, UPT, UPT, UR6, 0xfe, URZ ;  /* 0x000000fe06317890 */ /* 0x000fe4000fffe0ff */
[----:B------:R-:W-:Y:S01]  /*1c10*/  USHF.R.S32.HI UR4, URZ, 0x1f, UR5 ;  /* 0x0000001fff047899 */ /* 0x000fe20008011405 */
[----:B------:R-:W1:Y:S03]  /*1c20*/  LDCU UR39, c[0x0][0x374] ;  /* 0x00006e80ff2777ac */ /* 0x000e660008000800 */
[----:B------:R-:W-:Y:S02]  /*1c30*/  ULEA.HI UR4, UR4, UR5, URZ, 0x7 ;  /* 0x0000000504047291 */ /* 0x000fe4000f8f38ff */
[----:B------:R-:W-:Y:S02]  /*1c40*/  ULOP3.LUT UR5, UR7, 0x40, URZ, 0xc0, !UPT ;  /* 0x0000004007057892 */ /* 0x000fe4000f8ec0ff */
[----:B------:R-:W-:-:S02]  /*1c50*/  USHF.R.S32.HI UR43, URZ, 0x7, UR4 ;  /* 0x00000007ff2b7899 */ /* 0x000fc40008011404 */
[----:B------:R-:W-:Y:S02]  /*1c60*/  UIADD3 UR4, UPT, UPT, UR6, -0x1, URZ ;  /* 0xffffffff06047890 */ /* 0x000fe4000fffe0ff */
[----:B------:R-:W-:Y:S02]  /*1c70*/  UISETP.LT.U32.AND UP0, UPT, UR43, 0xd, UPT ;  /* 0x0000000d2b00788c */ /* 0x000fe4000bf01070 */
[----:B------:R-:W-:Y:S02]  /*1c80*/  UISETP.GE.U32.AND UP2, UPT, UR4, -0xff, UPT ;  /* 0xffffff010400788c */ /* 0x000fe4000bf46070 */
[----:B------:R-:W-:Y:S02]  /*1c90*/  USEL UR41, UR43, 0xd, UP0 ;  /* 0x0000000d2b297887 */ /* 0x000fe40008000000 */
[----:B------:R-:W-:Y:S02]  /*1ca0*/  ULEA UR48, UR48, UR5, 0x5 ;  /* 0x0000000530307291 */ /* 0x000fe4000f8e28ff */
[----:B------:R-:W-:-:S02]  /*1cb0*/  UIADD3 UR4, UPT, UPT, UR41, -0x1, URZ ;  /* 0xffffffff29047890 */ /* 0x000fc4000fffe0ff */
[----:B------:R-:W-:Y:S02]  /*1cc0*/  ULEA UR46, UR32, UR5, 0x4 ;  /* 0x00000005202e7291 */ /* 0x000fe4000f8e20ff */
[----:B------:R-:W-:Y:S02]  /*1cd0*/  UIADD3 UR47, UPT, UPT, UR43, -UR41, URZ ;  /* 0x800000292b2f7290 */ /* 0x000fe4000fffe0ff */
[----:B------:R-:W-:Y:S01]  /*1ce0*/  @UP2 UIADD3 UR4, UPT, UPT, UR41, URZ, URZ ;  /* 0x000000ff29042290 */ /* 0x000fe2000fffe0ff */
[----:B------:R-:W-:-:S03]  /*1cf0*/  UMOV UR7, URZ ;  /* 0x000000ff00077c82 */ /* 0x000fc60008000000 */
[----:B------:R-:W-:Y:S02]  /*1d00*/  UIADD3 UR29, UPT, UPT, UR4, 0x1, URZ ;  /* 0x00000001041d7890 */ /* 0x000fe4000fffe0ff */
[----:B-123--:R-:W-:-:S12]  /*1d10*/  UIADD3 UR44, UPT, UPT, -UR4, URZ, URZ ;  /* 0x000000ff042c7290 */ /* 0x00efd8000fffe1ff */
.L_x_43:
[----:B------:R-:W-:Y:S01]  /*1d20*/  UISETP.NE.AND UP0, UPT, UR45, URZ, UPT ;  /* 0x000000ff2d00728c */ /* 0x000fe2000bf05270 */
[----:B-1----:R-:W1:Y:S08]  /*1d30*/  S2UR UR45, SR_CgaCtaId ;  /* 0x00000000002d79c3 */ /* 0x002e700000008800 */
[----:B------:R-:W-:Y:S05]  /*1d40*/  BRA.U UP0, `(.L_x_24) ;  /* 0x0000000100347547 */ /* 0x000fea000b800000 */
[----:B------:R-:W2:Y:S01]  /*1d50*/  S2R R0, SR_CgaCtaId ;  /* 0x0000000000007919 */ /* 0x000ea20000008800 */
[----:B------:R-:W-:Y:S02]  /*1d60*/  MOV R3, 0x400 ;  /* 0x0000040000037802 */ /* 0x000fe40000000f00 */
[----:B------:R-:W-:Y:S02]  /*1d70*/  SHF.L.U32 R2, R8, 0x1f, RZ ;  /* 0x0000001f08027819 */ /* 0x000fe400000006ff */
[----:B--2---:R-:W-:-:S05]  /*1d80*/  LEA R0, R0, R3, 0x18 ;  /* 0x0000000300007211 */ /* 0x004fca00078ec0ff */
[----:B------:R-:W-:-:S04]  /*1d90*/  IMAD R3, R9, 0x8, R0 ;  /* 0x0000000809037824 */ /* 0x000fc800078e0200 */
[----:B------:R-:W2:Y:S02]  /*1da0*/  SYNCS.PHASECHK.TRANS64.TRYWAIT P0, [R3+URZ+0x170], R2 ;  /* 0x00017002030075a7 */ /* 0x000ea400080011ff */
[----:B--2---:R-:W-:Y:S05]  /*1db0*/  @!P0 BRA `(.L_x_25) ;  /* 0x0000006800988947 */ /* 0x004fea0003800000 */
.L_x_133:
[----:B------:R-:W-:Y:S01]  /*1dc0*/  VIADD R9, R9, 0x1 ;  /* 0x0000000109097836 */ /* 0x000fe20000000000 */
[----:B------:R2:W-:Y:S04]  /*1dd0*/  SYNCS.ARRIVE.TRANS64.A1T0 RZ, [R3+URZ+0x160], RZ ;  /* 0x000160ff03ff79a7 */ /* 0x0005e800081000ff */
[----:B------:R-:W-:-:S04]  /*1de0*/  ISETP.NE.AND P0, PT, R9, 0x2, PT ;  /* 0x000000020900780c */ /* 0x000fc80003f05270 */
[----:B------:R-:W-:Y:S02]  /*1df0*/  SEL R9, R9, RZ, P0 ;  /* 0x000000ff09097207 */ /* 0x000fe40000000000 */
[----:B--2---:R-:W-:-:S04]  /*1e00*/  SEL R3, RZ, 0x1, P0 ;  /* 0x00000001ff037807 */ /* 0x004fc80000000000 */
[----:B------:R-:W-:-:S07]  /*1e10*/  LOP3.LUT R8, R8, R3, RZ, 0x3c, !PT ;  /* 0x0000000308087212 */ /* 0x000fce00078e3cff */
.L_x_24:
[----:B------:R-:W-:Y:S01]  /*1e20*/  UMOV UR6, 0x400 ;  /* 0x0000040000067882 */ /* 0x000fe20000000000 */
[----:B------:R-:W-:Y:S01]  /*1e30*/  SHF.L.U32 R0, R12, 0x1f, RZ ;  /* 0x0000001f0c007819 */ /* 0x000fe200000006ff */
[----:B-1----:R-:W-:Y:S02]  /*1e40*/  ULEA UR6, UR45, UR6, 0x18 ;  /* 0x000000062d067291 */ /* 0x002fe4000f8ec0ff */
[----:B------:R-:W-:Y:S02]  /*1e50*/  UISETP.GE.U32.AND UP0, UPT, UR49, 0xff, UPT ;  /* 0x000000ff3100788c */ /* 0x000fe4000bf06070 */
[----:B------:R-:W-:Y:S02]  /*1e60*/  ULEA UR4, UR7, UR6, 0x3 ;  /* 0x0000000607047291 */ /* 0x000fe4000f8e18ff */
[----:B------:R-:W-:Y:S01]  /*1e70*/  ULEA UR11, UR28, UR48, 0x7 ;  /* 0x000000301c0b7291 */ /* 0x000fe2000f8e38ff */
[----:B------:R-:W-:-:S06]  /*1e80*/  UMOV UR13, URZ ;  /* 0x000000ff000d7c82 */ /* 0x000fcc0008000000 */
[----:B------:R1:W2:Y:S01]  /*1e90*/  SYNCS.PHASECHK.TRANS64.TRYWAIT P0, [UR4+0x68], R0 ;  /* 0x00006800ff0075a7 */ /* 0x0002a20008001104 */
[----:B------:R-:W-:-:S04]  /*1ea0*/  ULEA.HI UR4, UR20, UR20, URZ, 0x1 ;  /* 0x0000001414047291 */ /* 0x000fc8000f8f08ff */
[----:B------:R-:W-:-:S04]  /*1eb0*/  USHF.L.U32 UR4, UR4, 0x6, URZ ;  /* 0x0000000604047899 */ /* 0x000fc800080006ff */
[----:B------:R-:W-:-:S04]  /*1ec0*/  ULOP3.LUT UR35, UR4, 0xffffff80, URZ, 0xc0, !UPT ;  /* 0xffffff8004237892 */ /* 0x000fc8000f8ec0ff */
[----:B------:R-:W-:Y:S01]  /*1ed0*/  UIADD3 UR35, UPT, UPT, UR46, UR35, URZ ;  /* 0x000000232e237290 */ /* 0x000fe2000fffe0ff */
[----:B------:R-:W-:Y:S11]  /*1ee0*/  BRA.U !UP0, `(.L_x_26) ;  /* 0x0000000108cc7547 */ /* 0x000ff6000b800000 */
[----:B------:R-:W-:Y:S01]  /*1ef0*/  UMOV UR18, UR44 ;  /* 0x0000002c00127c82 */ /* 0x000fe20008000000 */
[----:B------:R-:W-:Y:S01]  /*1f00*/  UMOV UR4, UR7 ;  /* 0x0000000700047c82 */ /* 0x000fe20008000000 */
[----:B------:R-:W-:-:S05]  /*1f10*/  UMOV UR34, URZ ;  /* 0x000000ff00227c82 */ /* 0x000fca0008000000 */
.L_x_32:
[----:B------:R-:W-:Y:S01]  /*1f20*/  ULEA UR33, UR4, UR6, 0x3 ;  /* 0x0000000604217291 */ /* 0x000fe2000f8e18ff */
[----:B------:R-:W-:Y:S01]  /*1f30*/  @P3 MOV R2, 0x8000 ;  /* 0x0000800000023802 */ /* 0x000fe20000000f00 */
[----:B--234-:R-:W-:Y:S10]  /*1f40*/  @P0 BRA `(.L_x_27) ;  /* 0x00000000000c0947 */ /* 0x01cff40003800000 */
[----:B------:R-:W-:-:S04]  /*1f50*/  SHF.L.U32 R3, R12, 0x1f, RZ ;  /* 0x0000001f0c037819 */ /* 0x000fc800000006ff */
[----:B------:R-:W2:Y:S02]  /*1f60*/  SYNCS.PHASECHK.TRANS64.TRYWAIT P0, [UR33+0x68], R3 ;  /* 0x00006803ff0075a7 */ /* 0x000ea40008001121 */
[----:B--2---:R-:W-:Y:S05]  /*1f70*/  @!P0 BRA `(.L_x_28) ;  /* 0x00000068003c8947 */ /* 0x004fea0003800000 */
.L_x_27:
[----:B------:R2:W-:Y:S01]  /*1f80*/  @P3 SYNCS.ARRIVE.TRANS64 RZ, [UR33], R2 ;  /* 0x00000002ffff39a7 */ /* 0x0005e20008000021 */
[----:B------:R-:W-:Y:S02]  /*1f90*/  ULOP3.LUT UR5, UR25, 0x2, URZ, 0xfc, !UPT ;  /* 0x0000000219057892 */ /* 0x000fe4000f8efcff */
[----:B------:R-:W-:Y:S02]  /*1fa0*/  UIADD3 UR18, UPT, UPT, UR18, 0x1, URZ ;  /* 0x0000000112127890 */ /* 0x000fe4000fffe0ff */
[----:B------:R-:W-:Y:S02]  /*1fb0*/  UISETP.NE.AND UP0, UPT, UR5, 0x2, UPT ;  /* 0x000000020500788c */ /* 0x000fe4000bf05270 */
[----:B------:R-:W-:-:S07]  /*1fc0*/  UISETP.NE.AND UP2, UPT, UR18, 0x1, UPT ;  /* 0x000000011200788c */ /* 0x000fce000bf45270 */
[----:B------:R-:W-:Y:S05]  /*1fd0*/  BRA.U UP0, `(.L_x_29) ;  /* 0x0000000100047547 */ /* 0x000fea000b800000 */
[----:B------:R-:W-:Y:S05]  /*1fe0*/  BPT.TRAP 0x1 ;  /* 0x000000040000795c */ /* 0x000fea0000300000 */
.L_x_29:
[----:B------:R-:W-:Y:S04]  /*1ff0*/  BSSY.RECONVERGENT B0, `(.L_x_30) ;  /* 0x0000003000007945 */ /* 0x000fe80003800200 */
[----:B------:R-:W-:Y:S05]  /*2000*/  @!P2 BRA `(.L_x_31) ;  /* 0x000000000004a947 */ /* 0x000fea0003800000 */
[----:B------:R-:W-:Y:S05]  /*2010*/  BPT.TRAP 0x1 ;  /* 0x000000040000795c */ /* 0x000fea0000300000 */
.L_x_31:
[----:B------:R-:W-:Y:S05]  /*2020*/  BSYNC.RECONVERGENT B0 ;  /* 0x0000000000007941 */ /* 0x000fea0003800200 */
.L_x_30:
[----:B------:R-:W-:Y:S02]  /*2030*/  UIADD3 UR5, UPT, UPT, UR4, 0x1, URZ ;  /* 0x0000000104057890 */ /* 0x000fe4000fffe0ff */
[----:B------:R-:W-:Y:S02]  /*2040*/  USHF.L.U32 UR4, UR4, 0xd, URZ ;  /* 0x0000000d04047899 */ /* 0x000fe400080006ff */
[----:B------:R-:W-:Y:S02]  /*2050*/  UISETP.NE.AND UP0, UPT, UR5, 0xd, UPT ;  /* 0x0000000d0500788c */ /* 0x000fe4000bf05270 */
[----:B------:R-:W-:Y:S02]  /*2060*/  UIADD3 UR16, UP1, UPT, UR30, 0x80, URZ ;  /* 0x000000801e107890 */ /* 0x000fe4000ff3e0ff */
[----:B------:R-:W-:Y:S02]  /*2070*/  USEL UR8, URZ, 0x1, UP0 ;  /* 0x00000001ff087887 */ /* 0x000fe40008000000 */
[----:B------:R-:W-:-:S02]  /*2080*/  USEL UR7, UR5, URZ, UP0 ;  /* 0x000000ff05077287 */ /* 0x000fc40008000000 */
[----:B------:R-:W-:Y:S02]  /*2090*/  ULOP3.LUT UR32, UR27, UR4, URZ, 0xfc, !UPT ;  /* 0x000000041b207292 */ /* 0x000fe4000f8efcff */
[----:B------:R-:W-:Y:S01]  /*20a0*/  ULEA UR5, UR7, UR6, 0x3 ;  /* 0x0000000607057291 */ /* 0x000fe2000f8e18ff */
[----:B------:R-:W-:Y:S01]  /*20b0*/  LOP3.LUT R12, R12, UR8, RZ, 0x3c, !PT ;  /* 0x000000080c0c7c12 */ /* 0x000fe2000f8e3cff */
[----:B------:R-:W-:Y:S02]  /*20c0*/  UIADD3 UR14, UP0, UPT, UR30, 0x180, URZ ;  /* 0x000001801e0e7890 */ /* 0x000fe4000ff1e0ff */
[----:B------:R-:W-:Y:S01]  /*20d0*/  ULOP3.LUT UR8, UR26, UR4, URZ, 0xfc, !UPT ;  /* 0x000000041a087292 */ /* 0x000fe2000f8efcff */
[----:B-1----:R-:W-:Y:S01]  /*20e0*/  SHF.L.U32 R0, R12, 0x1f, RZ ;  /* 0x0000001f0c007819 */ /* 0x002fe200000006ff */
[----:B------:R-:W-:Y:S02]  /*20f0*/  ULOP3.LUT UR33, UR33, 0xfefffff8, URZ, 0xc0, !UPT ;  /* 0xfefffff821217892 */ /* 0x000fe4000f8ec0ff */
[----:B------:R-:W-:Y:S01]  /*2100*/  UIADD3.X UR17, UPT, UPT, URZ, UR31, URZ, UP1, !UPT ;  /* 0x0000001fff117290 */ /* 0x000fe20008ffe4ff */
[----:B------:R3:W4:Y:S01]  /*2110*/  SYNCS.PHASECHK.TRANS64.TRYWAIT P0, [UR5+0x68], R0 ;  /* 0x00006800ff0075a7 */ /* 0x0007220008001105 */
[----:B------:R-:W-:-:S02]  /*2120*/  UIADD3 UR32, UPT, UPT, UR6, 0x4300, UR32 ;  /* 0x0000430006207890 */ /* 0x000fc4000fffe020 */
[----:B------:R-:W-:Y:S02]  /*2130*/  UPRMT UR5, URZ, 0x5410, UR24 ;  /* 0x00005410ff057896 */ /* 0x000fe40008000018 */
[----:B------:R-:W-:Y:S02]  /*2140*/  UIADD3 UR8, UPT, UPT, UR6, 0x1e300, UR8 ;  /* 0x0001e30006087890 */ /* 0x000fe4000fffe008 */
[----:B------:R-:W-:Y:S02]  /*2150*/  UIADD3.X UR15, UPT, UPT, URZ, UR31, URZ, UP0, !UPT ;  /* 0x0000001fff0f7290 */ /* 0x000fe400087fe4ff */
[----:B------:R-:W-:Y:S01]  /*2160*/  UPRMT UR4, URZ, 0x5410, UR21 ;  /* 0x00005410ff047896 */ /* 0x000fe20008000015 */
[----:B------:R-:W-:Y:S01]  /*2170*/  UMOV UR22, 0x0 ;  /* 0x0000000000167882 */ /* 0x000fe20000000000 */
[----:B------:R-:W-:Y:S01]  /*2180*/  UMOV UR23, 0x10000000 ;  /* 0x1000000000177882 */ /* 0x000fe20000000000 */
[----:B------:R-:W-:Y:S01]  /*2190*/  UMOV UR10, UR34 ;  /* 0x00000022000a7c82 */ /* 0x000fe20008000000 */
[----:B------:R-:W-:Y:S01]  /*21a0*/  UMOV UR12, UR36 ;  /* 0x00000024000c7c82 */ /* 0x000fe20008000000 */
[----:B------:R-:W-:Y:S01]  /*21b0*/  UMOV UR9, UR33 ;  /* 0x0000002100097c82 */ /* 0x000fe20008000000 */
[----:B------:R1:W-:Y:S01]  /*21c0*/  UTMALDG.3D.MULTICAST.2CTA [UR32], [UR16], UR5, desc[UR22] ;  /* 0x00001620100073b4 */ /* 0x0003e20008211805 */
[----:B------:R-:W-:-:S02]  /*21d0*/  UMOV UR13, UR29 ;  /* 0x0000001d000d7c82 */ /* 0x000fc40008000000 */
[----:B------:R2:W-:Y:S01]  /*21e0*/  UTMALDG.3D.MULTICAST.2CTA [UR8], [UR14], UR4, desc[UR22] ;  /* 0x000016080e0073b4 */ /* 0x0005e20008211804 */
[----:B-1----:R-:W-:Y:S01]  /*21f0*/  UIADD3 UR34, UPT, UPT, UR34, 0x80, URZ ;  /* 0x0000008022227890 */ /* 0x002fe2000fffe0ff */
[----:B--2---:R-:W-:Y:S01]  /*2200*/  UMOV UR4, UR7 ;  /* 0x0000000700047c82 */ /* 0x004fe20008000000 */
[----:B------:R-:W-:Y:S10]  /*2210*/  BRA.U UP2, `(.L_x_32) ;  /* 0xfffffffd02407547 */ /* 0x000ff4000b83ffff */
.L_x_26:
[----:B------:R-:W-:Y:S01]  /*2220*/  ULEA UR4, UR7, UR6, 0x3 ;  /* 0x0000000607047291 */ /* 0x000fe2000f8e18ff */
[----:B-1-3--:R-:W-:Y:S01]  /*2230*/  SHF.L.U32 R0, R12, 0x1f, RZ ;  /* 0x0000001f0c007819 */ /* 0x00afe200000006ff */
[----:B------:R-:W-:Y:S01]  /*2240*/  @!P1 SYNCS.ARRIVE.TRANS64.A1T0 RZ, [UR6+0xf8], RZ ;  /* 0x0000f8ffffff99a7 */ /* 0x000fe20008100006 */
[----:B------:R-:W-:-:S06]  /*2250*/  UISETP.GT.AND UP0, UPT, UR43, UR41, UPT ;  /* 0x000000292b00728c */ /* 0x000fcc000bf04270 */
[----:B--2-4-:R1:W2:Y:S03]  /*2260*/  SYNCS.PHASECHK.TRANS64.TRYWAIT P0, [UR4+0x68], R0 ;  /* 0x00006800ff0075a7 */ /* 0x0142a60008001104 */
[----:B------:R-:W-:Y:S05]  /*2270*/  BRA.U !UP0, `(.L_x_33) ;  /* 0x0000000108cc7547 */ /* 0x000fea000b800000 */
[----:B------:R-:W-:Y:S01]  /*2280*/  UIADD3 UR28, UPT, UPT, UR47, UR13, URZ ;  /* 0x0000000d2f1c7290 */ /* 0x000fe2000fffe0ff */
[----:B------:R-:W-:-:S11]  /*2290*/  UMOV UR4, UR7 ;  /* 0x0000000700047c82 */ /* 0x000fd60008000000 */
.L_x_39:
[----:B------:R-:W-:Y:S01]  /*22a0*/  ULEA UR17, UR4, UR6, 0x3 ;  /* 0x0000000604117291 */ /* 0x000fe2000f8e18ff */
[----:B--2---:R-:W-:Y:S01]  /*22b0*/  @P3 MOV R2, 0x8000 ;  /* 0x0000800000023802 */ /* 0x004fe20000000f00 */
[----:B--2-4-:R-:W-:Y:S10]  /*22c0*/  @P0 BRA `(.L_x_34) ;  /* 0x00000000000c0947 */ /* 0x014ff40003800000 */
[----:B------:R-:W-:-:S04]  /*22d0*/  SHF.L.U32 R3, R12, 0x1f, RZ ;  /* 0x0000001f0c037819 */ /* 0x000fc800000006ff */
[----:B------:R-:W2:Y:S02]  /*22e0*/  SYNCS.PHASECHK.TRANS64.TRYWAIT P0, [UR17+0x68], R3 ;  /* 0x00006803ff0075a7 */ /* 0x000ea40008001111 */
[----:B--2---:R-:W-:Y:S05]  /*22f0*/  @!P0 BRA `(.L_x_35) ;  /* 0x0000006400748947 */ /* 0x004fea0003800000 */
.L_x_34:
[----:B------:R2:W-:Y:S01]  /*2300*/  @P3 SYNCS.ARRIVE.TRANS64 RZ, [UR17], R2 ;  /* 0x00000002ffff39a7 */ /* 0x0005e20008000011 */
[----:B------:R-:W-:-:S04]  /*2310*/  ULOP3.LUT UR5, UR25, 0x2, URZ, 0xfc, !UPT ;  /* 0x0000000219057892 */ /* 0x000fc8000f8efcff */
[----:B------:R-:W-:-:S09]  /*2320*/  UISETP.NE.AND UP0, UPT, UR5, 0x2, UPT ;  /* 0x000000020500788c */ /* 0x000fd2000bf05270 */
[----:B------:R-:W-:Y:S05]  /*2330*/  BRA.U UP0, `(.L_x_36) ;  /* 0x0000000100047547 */ /* 0x000fea000b800000 */
[----:B------:R-:W-:Y:S05]  /*2340*/  BPT.TRAP 0x1 ;  /* 0x000000040000795c */ /* 0x000fea0000300000 */
.L_x_36:
[----:B------:R-:W-:Y:S04]  /*2350*/  BSSY.RECONVERGENT B0, `(.L_x_37) ;  /* 0x0000003000007945 */ /* 0x000fe80003800200 */
[----:B------:R-:W-:Y:S05]  /*2360*/  @!P2 BRA `(.L_x_38) ;  /* 0x000000000004a947 */ /* 0x000fea0003800000 */
[----:B------:R-:W-:Y:S05]  /*2370*/  BPT.TRAP 0x1 ;  /* 0x000000040000795c */ /* 0x000fea0000300000 */
.L_x_38:
[----:B------:R-:W-:Y:S05]  /*2380*/  BSYNC.RECONVERGENT B0 ;  /* 0x0000000000007941 */ /* 0x000fea0003800200 */
.L_x_37:
[----:B------:R-:W-:Y:S02]  /*2390*/  UIADD3 UR5, UPT, UPT, UR4, 0x1, URZ ;  /* 0x0000000104057890 */ /* 0x000fe4000fffe0ff */
[----:B------:R-:W-:Y:S02]  /*23a0*/  USHF.L.U32 UR4, UR4, 0xd, URZ ;  /* 0x0000000d04047899 */ /* 0x000fe400080006ff */
[----:B------:R-:W-:Y:S02]  /*23b0*/  UISETP.NE.AND UP0, UPT, UR5, 0xd, UPT ;  /* 0x0000000d0500788c */ /* 0x000fe4000bf05270 */
[----:B------:R-:W-:Y:S02]  /*23c0*/  USHF.L.U32 UR18, UR13, 0x7, URZ ;  /* 0x000000070d127899 */ /* 0x000fe400080006ff */
[----:B------:R-:W-:Y:S02]  /*23d0*/  USEL UR8, URZ, 0x1, UP0 ;  /* 0x00000001ff087887 */ /* 0x000fe40008000000 */
[----:B------:R-:W-:-:S02]  /*23e0*/  USEL UR7, UR5, URZ, UP0 ;  /* 0x000000ff05077287 */ /* 0x000fc40008000000 */
[----:B------:R-:W-:Y:S02]  /*23f0*/  UIADD3 UR22, UP0, UPT, UR30, 0x180, URZ ;  /* 0x000001801e167890 */ /* 0x000fe4000ff1e0ff */
[----:B------:R-:W-:Y:S01]  /*2400*/  ULEA UR5, UR7, UR6, 0x3 ;  /* 0x0000000607057291 */ /* 0x000fe2000f8e18ff */
[----:B------:R-:W-:Y:S01]  /*2410*/  LOP3.LUT R12, R12, UR8, RZ, 0x3c, !PT ;  /* 0x000000080c0c7c12 */ /* 0x000fe2000f8e3cff */
[----:B------:R-:W-:Y:S02]  /*2420*/  UIADD3 UR13, UPT, UPT, UR13, 0x1, URZ ;  /* 0x000000010d0d7890 */ /* 0x000fe4000fffe0ff */
[----:B------:R-:W-:Y:S01]  /*2430*/  UIADD3 UR14, UP1, UPT, UR30, 0x80, URZ ;  /* 0x000000801e0e7890 */ /* 0x000fe2000ff3e0ff */
[----:B-1----:R-:W-:Y:S01]  /*2440*/  SHF.L.U32 R0, R12, 0x1f, RZ ;  /* 0x0000001f0c007819 */ /* 0x002fe200000006ff */
[----:B------:R-:W-:Y:S02]  /*2450*/  ULOP3.LUT UR16, UR27, UR4, URZ, 0xfc, !UPT ;  /* 0x000000041b107292 */ /* 0x000fe4000f8efcff */
[----:B------:R-:W-:Y:S01]  /*2460*/  UIADD3.X UR23, UPT, UPT, URZ, UR31, URZ, UP0, !UPT ;  /* 0x0000001fff177290 */ /* 0x000fe200087fe4ff */
[----:B------:R3:W4:Y:S01]  /*2470*/  SYNCS.PHASECHK.TRANS64.TRYWAIT P0, [UR5+0x68], R0 ;  /* 0x00006800ff0075a7 */ /* 0x0007220008001105 */
[----:B------:R-:W-:-:S02]  /*2480*/  ULOP3.LUT UR8, UR26, UR4, URZ, 0xfc, !UPT ;  /* 0x000000041a087292 */ /* 0x000fc4000f8efcff */
[----:B------:R-:W-:Y:S02]  /*2490*/  UISETP.NE.AND UP0, UPT, UR13, UR28, UPT ;  /* 0x0000001c0d00728c */ /* 0x000fe4000bf05270 */
[----:B------:R-:W-:Y:S02]  /*24a0*/  ULOP3.LUT UR17, UR17, 0xfefffff8, URZ, 0xc0, !UPT ;  /* 0xfefffff811117892 */ /* 0x000fe4000f8ec0ff */
[----:B------:R-:W-:Y:S02]  /*24b0*/  UIADD3 UR16, UPT, UPT, UR6, 0x4300, UR16 ;  /* 0x0000430006107890 */ /* 0x000fe4000fffe010 */
[----:B------:R-:W-:Y:S02]  /*24c0*/  UIADD3.X UR15, UPT, UPT, URZ, UR31, URZ, UP1, !UPT ;  /* 0x0000001fff0f7290 */ /* 0x000fe40008ffe4ff */
[----:B------:R-:W-:Y:S02]  /*24d0*/  UPRMT UR5, URZ, 0x5410, UR24 ;  /* 0x00005410ff057896 */ /* 0x000fe40008000018 */
[----:B------:R-:W-:-:S02]  /*24e0*/  UIADD3 UR8, UPT, UPT, UR6, 0x1e300, UR8 ;  /* 0x0001e30006087890 */ /* 0x000fc4000fffe008 */
[----:B------:R-:W-:Y:S01]  /*24f0*/  UPRMT UR4, URZ, 0x5410, UR21 ;  /* 0x00005410ff047896 */ /* 0x000fe20008000015 */
[----:B------:R-:W-:Y:S01]  /*2500*/  UMOV UR32, 0x0 ;  /* 0x0000000000207882 */ /* 0x000fe20000000000 */
[----:B------:R-:W-:Y:S01]  /*2510*/  UMOV UR33, 0x10000000 ;  /* 0x1000000000217882 */ /* 0x000fe20000000000 */
[----:B------:R-:W-:Y:S01]  /*2520*/  UMOV UR19, UR35 ;  /* 0x0000002300137c82 */ /* 0x000fe20008000000 */
[----:B------:R-:W-:Y:S01]  /*2530*/  UMOV UR20, UR36 ;  /* 0x0000002400147c82 */ /* 0x000fe20008000000 */
[----:B------:R-:W-:Y:S01]  /*2540*/  UMOV UR12, UR36 ;  /* 0x00000024000c7c82 */ /* 0x000fe20008000000 */
[----:B------:R-:W-:Y:S01]  /*2550*/  UMOV UR9, UR17 ;  /* 0x0000001100097c82 */ /* 0x000fe20008000000 */
[----:B------:R-:W-:Y:S01]  /*2560*/  UMOV UR10, UR18 ;  /* 0x00000012000a7c82 */ /* 0x000fe20008000000 */
[----:B------:R-:W-:Y:S01]  /*2570*/  UTMALDG.3D.MULTICAST.2CTA [UR16], [UR14], UR5, desc[UR32] ;  /* 0x000020100e0073b4 */ /* 0x000fe20008211805 */
[----:B------:R1:W-:Y:S02]  /*2580*/  UTMALDG.3D.MULTICAST.2CTA [UR8], [UR22], UR4, desc[UR32] ;  /* 0x00002008160073b4 */ /* 0x0003e40008211804 */
[----:B-1----:R-:W-:Y:S01]  /*2590*/  UMOV UR4, UR7 ;  /* 0x0000000700047c82 */ /* 0x002fe20008000000 */
[----:B---3--:R-:W-:Y:S05]  /*25a0*/  BRA.U UP0, `(.L_x_39) ;  /* 0xfffffffd003c7547 */ /* 0x008fea000b83ffff */
.L_x_33:
[C---:B------:R-:W-:Y:S01]  /*25b0*/  LEA R3, R11.reuse, UR6, 0x3 ;  /* 0x000000060b037c11 */ /* 0x040fe2000f8e18ff */
[----:B------:R-:W-:Y:S01]  /*25c0*/  NOP ;  /* 0x0000000000007918 */ /* 0x000fe20000000000 */
[----:B-1----:R-:W-:Y:S02]  /*25d0*/  SHF.L.U32 R0, R10, 0x1f, RZ ;  /* 0x0000001f0a007819 */ /* 0x002fe400000006ff */
[----:B------:R-:W-:Y:S02]  /*25e0*/  LEA R5, R11, UR6, 0x4 ;  /* 0x000000060b057c11 */ /* 0x000fe4000f8e20ff */
[----:B--2-4-:R-:W1:Y:S02]  /*25f0*/  SYNCS.PHASECHK.TRANS64.TRYWAIT P0, [R3+URZ+0x100], R0 ;  /* 0x00010000030075a7 */ /* 0x014e6400080011ff */
[----:B-1----:R-:W-:Y:S05]  /*2600*/  @!P0 BRA `(.L_x_40) ;  /* 0x0000006000c88947 */ /* 0x002fea0003800000 */
.L_x_136:
[----:B------:R-:W2:Y:S01]  /*2610*/  LDS.128 R4, [R5+0x190] ;  /* 0x0001900005047984 */ /* 0x000ea20000000c00 */
[----:B------:R-:W-:Y:S01]  /*2620*/  UISETP.GE.AND UP0, UPT, UR42, 0x1, UPT ;  /* 0x000000012a00788c */ /* 0x000fe2000bf06270 */
[----:B------:R-:W-:Y:S01]  /*2630*/  @!PT LDS RZ, [RZ] ;  /* 0x00000000fffff984 */ /* 0x000fe20000000800 */
[----:B------:R-:W-:Y:S01]  /*2640*/  @!PT LDS RZ, [RZ] ;  /* 0x00000000fffff984 */ /* 0x000fe20000000800 */
[----:B------:R-:W-:Y:S01]  /*2650*/  @!PT LDS RZ, [RZ] ;  /* 0x00000000fffff984 */ /* 0x000fe20000000800 */
[----:B------:R-:W-:Y:S01]  /*2660*/  @!PT LDS RZ, [RZ] ;  /* 0x00000000fffff984 */ /* 0x000fe20000000800 */
[----:B------:R3:W-:Y:S06]  /*2670*/  MEMBAR.ALL.CTA ;  /* 0x0000000000007992 */ /* 0x0007ec0000008000 */
[----:B---3--:R-:W3:Y:S01]  /*2680*/  FENCE.VIEW.ASYNC.S ;  /* 0x00000000000073c6 */ /* 0x008ee20000000000 */
[----:B--2---:R-:W-:-:S13]  /*2690*/  LOP3.LUT P0, RZ, R6, 0x1, RZ, 0xc0, !PT ;  /* 0x0000000106ff7812 */ /* 0x004fda000780c0ff */
[----:B---3--:R-:W-:Y:S01]  /*26a0*/  VOTEU.ANY UP1, P0 ;  /* 0x0000000000ff7886 */ /* 0x008fe20000020100 */
[----:B------:R-:W-:-:S13]  /*26b0*/  PLOP3.LUT P0, PT, PT, PT, UP1, 0x80, 0x8 ;  /* 0x000000000008781c */ /* 0x000fda0003f0f018 */
[----:B-1----:R-:W-:Y:S02]  /*26c0*/  @P0 LOP3.LUT R0, R5, 0xffff, RZ, 0xc0, !PT ;  /* 0x0000ffff05000812 */ /* 0x002fe400078ec0ff */
[----:B------:R-:W-:Y:S02]  /*26d0*/  @P0 MOV R2, R4 ;  /* 0x0000000400020202 */ /* 0x000fe40000000f00 */
[----:B------:R-:W-:Y:S01]  /*26e0*/  @P0 R2UR UR5, R0 ;  /* 0x00000000000502ca */ /* 0x000fe200000e0000 */
[----:B------:R-:W-:Y:S01]  /*26f0*/  VIADD R0, R3, 0x110 ;  /* 0x0000011003007836 */ /* 0x000fe20000000000 */
[----:B------:R-:W-:Y:S02]  /*2700*/  @P0 SHF.R.U32.HI R4, RZ, 0x10, R5 ;  /* 0x00000010ff040819 */ /* 0x000fe40000011605 */
[----:B------:R-:W-:Y:S02]  /*2710*/  @P0 R2UR UR8, R2 ;  /* 0x00000000020802ca */ /* 0x000fe400000e0000 */
[----:B------:R-:W-:-:S02]  /*2720*/  PRMT R0, RZ, 0x654, R0 ;  /* 0x00000654ff007816 */ /* 0x000fc40000000000 */
[----:B------:R-:W-:Y:S02]  /*2730*/  @P0 R2UR UR4, R4 ;  /* 0x00000000040402ca */ /* 0x000fe400000e0000 */
[----:B------:R1:W-:Y:S03]  /*2740*/  SYNCS.ARRIVE.TRANS64.RED.A1T0 RZ, [R0+URZ], RZ ;  /* 0x000000ff00ff79a7 */ /* 0x0003e600081004ff */
[----:B------:R-:W-:-:S04]  /*2750*/  @UP1 UMOV UR37, UR5 ;  /* 0x0000000500251c82 */ /* 0x000fc80008000000 */
[----:B------:R-:W-:-:S04]  /*2760*/  @UP1 UMOV UR38, UR8 ;  /* 0x0000000800261c82 */ /* 0x000fc80008000000 */
[----:B------:R-:W-:Y:S01]  /*2770*/  @UP1 UMOV UR36, UR4 ;  /* 0x0000000400241c82 */ /* 0x000fe20008000000 */
[----:B------:R-:W-:Y:S05]  /*2780*/  BRA.U !UP0, `(.L_x_41) ;  /* 0x0000000108d47547 */ /* 0x000fea000b800000 */
[----:B------:R-:W2:Y:S01]  /*2790*/  LDCU.128 UR12, c[0x0][0xb10] ;  /* 0x00016200ff0c77ac */ /* 0x000ea20008000c00 */
[----:B------:R-:W3:Y:S01]  /*27a0*/  LDCU UR28, c[0x0][0xb20] ;  /* 0x00016400ff1c77ac */ /* 0x000ee20008000800 */
[----:B------:R-:W4:Y:S01]  /*27b0*/  LDCU UR20, c[0x0][0xb0c] ;  /* 0x00016180ff1477ac */ /* 0x000f220008000800 */
[----:B------:R-:W1:Y:S01]  /*27c0*/  LDCU.64 UR10, c[0x0][0xb28] ;  /* 0x00016500ff0a77ac */ /* 0x000e620008000a00 */
[----:B------:R-:W-:Y:S02]  /*27d0*/  UISETP.NE.AND UP3, UPT, UR42, 0x1, UPT ;  /* 0x000000012a00788c */ /* 0x000fe4000bf65270 */
[----:B--2---:R-:W-:Y:S02]  /*27e0*/  UIMAD.WIDE.U32 UR8, UR39, UR15, URZ ;  /* 0x0000000f270872a5 */ /* 0x004fe4000f8e00ff */
[----:B------:R-:W-:Y:S02]  /*27f0*/  UIMAD.WIDE.U32 UR4, UR40, UR12, URZ ;  /* 0x0000000c280472a5 */ /* 0x000fe4000f8e00ff */
[----:B------:R-:W-:-:S02]  /*2800*/  UISETP.NE.AND UP0, UPT, UR14, 0x1, UPT ;  /* 0x000000010e00788c */ /* 0x000fc4000bf05270 */
[----:B------:R-:W-:Y:S01]  /*2810*/  UIMAD.WIDE.U32 UR22, UR37, UR15, URZ ;  /* 0x0000000f251672a5 */ /* 0x000fe2000f8e00ff */
[----:B------:R-:W-:Y:S02]  /*2820*/  UMOV UR8, UR9 ;  /* 0x0000000900087c82 */ /* 0x000fe40008000000 */
[----:B------:R-:W-:Y:S01]  /*2830*/  UMOV UR4, UR5 ;  /* 0x0000000500047c82 */ /* 0x000fe20008000000 */
[----:B---3--:R-:W-:Y:S02]  /*2840*/  USHF.R.U32.HI UR8, URZ, UR28, UR8 ;  /* 0x0000001cff087299 */ /* 0x008fe40008011608 */
[----:B----4-:R-:W-:Y:S02]  /*2850*/  UISETP.NE.AND UP2, UPT, UR20, 0x1, UPT ;  /* 0x000000011400788c */ /* 0x010fe4000bf45270 */
[----:B------:R-:W-:Y:S02]  /*2860*/  USHF.R.U32.HI UR4, URZ, UR13, UR4 ;  /* 0x0000000dff047299 */ /* 0x000fe40008011604 */
[----:B------:R-:W-:-:S02]  /*2870*/  USEL UR5, UR39, UR8, !UP0 ;  /* 0x0000000827057287 */ /* 0x000fc4000c000000 */
[----:B------:R-:W-:Y:S02]  /*2880*/  USEL UR8, UR40, UR4, !UP2 ;  /* 0x0000000428087287 */ /* 0x000fe4000d000000 */
[----:B-1----:R-:W-:Y:S01]  /*2890*/  UIMAD.WIDE.U32 UR16, UR5, UR10, URZ ;  /* 0x0000000a051072a5 */ /* 0x002fe2000f8e00ff */
[----:B------:R-:W-:Y:S01]  /*28a0*/  UMOV UR4, UR23 ;  /* 0x0000001700047c82 */ /* 0x000fe20008000000 */
[----:B------:R-:W-:Y:S02]  /*28b0*/  UIMAD.WIDE.U32 UR18, UR38, UR12, URZ ;  /* 0x0000000c261272a5 */ /* 0x000fe4000f8e00ff */
[----:B------:R-:W-:-:S03]  /*28c0*/  UIMAD.WIDE.U32 UR22, UR8, UR10, URZ ;  /* 0x0000000a081672a5 */ /* 0x000fc6000f8e00ff */
[----:B------:R-:W-:Y:S01]  /*28d0*/  UMOV UR16, UR17 ;  /* 0x0000001100107c82 */ /* 0x000fe20008000000 */
[----:B------:R-:W-:Y:S02]  /*28e0*/  USHF.R.U32.HI UR4, URZ, UR28, UR4 ;  /* 0x0000001cff047299 */ /* 0x000fe40008011604 */
[----:B------:R-:W-:Y:S01]  /*28f0*/  @UP3 USHF.R.U32.HI UR5, URZ, UR11, UR16 ;  /* 0x0000000bff053299 */ /* 0x000fe20008011610 */
[----:B------:R-:W-:Y:S01]  /*2900*/  UMOV UR18, UR19 ;  /* 0x0000001300127c82 */ /* 0x000fe20008000000 */
[----:B------:R-:W-:Y:S01]  /*2910*/  UMOV UR22, UR23 ;  /* 0x0000001700167c82 */ /* 0x000fe20008000000 */
[----:B------:R-:W-:Y:S02]  /*2920*/  USHF.R.U32.HI UR13, URZ, UR13, UR18 ;  /* 0x0000000dff0d7299 */ /* 0x000fe40008011612 */
[----:B------:R-:W-:Y:S02]  /*2930*/  USEL UR4, UR37, UR4, !UP0 ;  /* 0x0000000425047287 */ /* 0x000fe4000c000000 */
[----:B------:R-:W-:-:S02]  /*2940*/  @UP3 USHF.R.U32.HI UR8, URZ, UR11, UR22 ;  /* 0x0000000bff083299 */ /* 0x000fc40008011616 */
[----:B------:R-:W-:Y:S02]  /*2950*/  UIMAD UR9, UR42, UR5, URZ ;  /* 0x000000052a0972a4 */ /* 0x000fe4000f8e02ff */
[----:B------:R-:W-:Y:S02]  /*2960*/  USEL UR5, UR38, UR13, !UP2 ;  /* 0x0000000d26057287 */ /* 0x000fe4000d000000 */
[----:B------:R-:W-:Y:S02]  /*2970*/  UIMAD UR12, UR42, UR8, URZ ;  /* 0x000000082a0c72a4 */ /* 0x000fe4000f8e02ff */
[----:B------:R-:W-:Y:S02]  /*2980*/  UISETP.GE.AND UP0, UPT, UR4, UR9, UPT ;  /* 0x000000090400728c */ /* 0x000fe4000bf06270 */
[----:B------:R-:W-:Y:S02]  /*2990*/  UIMAD.WIDE.U32 UR16, UR4, UR10, URZ ;  /* 0x0000000a041072a5 */ /* 0x000fe4000f8e00ff */
[----:B------:R-:W-:-:S02]  /*29a0*/  UISETP.GE.OR UP0, UPT, UR5, UR12, UP0 ;  /* 0x0000000c0500728c */ /* 0x000fc40008706670 */
        /* <DEDUP_REMOVED lines=19> */
.L_x_41:
[----:B------:R-:W2:Y:S02]  /*2ae0*/  LDCU UR4, c[0x0][0xb30] ;  /* 0x00016600ff0477ac */ /* 0x000ea40008000800 */
[----:B--2---:R-:W-:-:S09]  /*2af0*/  UISETP.NE.AND UP0, UPT, UR4, 0x1, UPT ;  /* 0x000000010400788c */ /* 0x004fd2000bf05270 */
[----:B------:R-:W-:Y:S05]  /*2b00*/  BRA.U UP0, `(.L_x_42) ;  /* 0x0000000100447547 */ /* 0x000fea000b800000 */
[----:B------:R-:W2:Y:S01]  /*2b10*/  LDCU.128 UR12, c[0x0][0xb10] ;  /* 0x00016200ff0c77ac */ /* 0x000ea20008000c00 */
[----:B------:R-:W3:Y:S01]  /*2b20*/  LDCU UR10, c[0x0][0xb0c] ;  /* 0x00016180ff0a77ac */ /* 0x000ee20008000800 */
[----:B------:R-:W4:Y:S01]  /*2b30*/  LDCU UR11, c[0x0][0xb20] ;  /* 0x00016400ff0b77ac */ /* 0x000f220008000800 */
[----:B--2---:R-:W-:Y:S02]  /*2b40*/  UIMAD.WIDE.U32 UR8, UR38, UR12, URZ ;  /* 0x0000000c260872a5 */ /* 0x004fe4000f8e00ff */
[----:B------:R-:W-:Y:S02]  /*2b50*/  UIMAD.WIDE.U32 UR4, UR37, UR15, URZ ;  /* 0x0000000f250472a5 */ /* 0x000fe4000f8e00ff */
[----:B---3--:R-:W-:Y:S02]  /*2b60*/  UISETP.NE.AND UP2, UPT, UR10, 0x1, UPT ;  /* 0x000000010a00788c */ /* 0x008fe4000bf45270 */
[----:B------:R-:W-:Y:S01]  /*2b70*/  UISETP.NE.AND UP0, UPT, UR14, 0x1, UPT ;  /* 0x000000010e00788c */ /* 0x000fe2000bf05270 */
[----:B------:R-:W-:-:S02]  /*2b80*/  UMOV UR8, UR9 ;  /* 0x0000000900087c82 */ /* 0x000fc40008000000 */
[----:B------:R-:W-:Y:S01]  /*2b90*/  UMOV UR4, UR5 ;  /* 0x0000000500047c82 */ /* 0x000fe20008000000 */
[----:B------:R-:W-:Y:S02]  /*2ba0*/  USHF.R.U32.HI UR13, URZ, UR13, UR8 ;  /* 0x0000000dff0d7299 */ /* 0x000fe40008011608 */
[----:B----4-:R-:W-:Y:S02]  /*2bb0*/  USHF.R.U32.HI UR4, URZ, UR11, UR4 ;  /* 0x0000000bff047299 */ /* 0x010fe40008011604 */
[----:B------:R-:W-:Y:S02]  /*2bc0*/  USEL UR5, UR38, UR13, !UP2 ;  /* 0x0000000d26057287 */ /* 0x000fe4000d000000 */
[----:B------:R-:W-:-:S04]  /*2bd0*/  USEL UR4, UR37, UR4, !UP0 ;  /* 0x0000000425047287 */ /* 0x000fc8000c000000 */
[----:B------:R-:W-:Y:S02]  /*2be0*/  UIADD3 UR8, UPT, UPT, UR5, -UR4, URZ ;  /* 0x8000000405087290 */ /* 0x000fe4000fffe0ff */
[----:B------:R-:W-:Y:S02]  /*2bf0*/  UIADD3 UR4, UPT, UPT, -UR5, UR4, URZ ;  /* 0x0000000405047290 */ /* 0x000fe4000fffe1ff */
[----:B------:R-:W-:Y:S02]  /*2c00*/  UIMAD UR37, UR8, UR14, UR37 ;  /* 0x0000000e082572a4 */ /* 0x000fe4000f8e0225 */
[----:B------:R-:W-:-:S12]  /*2c10*/  UIMAD UR38, UR4, UR10, UR38 ;  /* 0x0000000a042672a4 */ /* 0x000fd8000f8e0226 */
.L_x_42:
[----:B------:R-:W-:Y:S01]  /*2c20*/  VIADD R11, R11, 0x1 ;  /* 0x000000010b0b7836 */ /* 0x000fe20000000000 */
[----:B------:R-:W-:Y:S01]  /*2c30*/  PLOP3.LUT P1, PT, PT, PT, PT, 0x80, 0x8 ;  /* 0x000000000008781c */ /* 0x000fe20003f2f070 */
[----:B------:R-:W-:Y:S02]  /*2c40*/  UIADD3 UR20, UPT, UPT, UR38, UR61, URZ ;  /* 0x0000003d26147290 */ /* 0x000fe4000fffe0ff */
[----:B------:R-:W-:Y:S01]  /*2c50*/  UIADD3 UR28, UPT, UPT, UR37, UR62, URZ ;  /* 0x0000003e251c7290 */ /* 0x000fe2000fffe0ff */
[----:B------:R-:W-:-:S04]  /*2c60*/  ISETP.NE.AND P0, PT, R11, 0x2, PT ;  /* 0x000000020b00780c */ /* 0x000fc80003f05270 */
[----:B------:R-:W-:Y:S02]  /*2c70*/  SEL R3, RZ, 0x1, P0 ;  /* 0x00000001ff037807 */ /* 0x000fe40000000000 */
[----:B------:R-:W-:Y:S02]  /*2c80*/  SEL R11, R11, RZ, P0 ;  /* 0x000000ff0b0b7207 */ /* 0x000fe40000000000 */
[----:B------:R-:W-:Y:S01]  /*2c90*/  LOP3.LUT R10, R10, R3, RZ, 0x3c, !PT ;  /* 0x000000030a0a7212 */ /* 0x000fe200078e3cff */
[----:B------:R-:W-:Y:S06]  /*2ca0*/  BRA.U UP1, `(.L_x_43) ;  /* 0xfffffff1011c7547 */ /* 0x000fec000b83ffff */
[----:B------:R-:W-:Y:S01]  /*2cb0*/  UIADD3 UR8, UPT, UPT, UR6, 0x68, URZ ;  /* 0x0000006806087890 */ /* 0x000fe2000fffe0ff */
[----:B------:R-:W-:-:S03]  /*2cc0*/  SHF.L.U32 R3, R12, 0x1f, RZ ;  /* 0x0000001f0c037819 */ /* 0x000fc600000006ff */
[----:B------:R-:W-:-:S09]  /*2cd0*/  ULEA UR4, UR7, UR8, 0x3 ;  /* 0x0000000807047291 */ /* 0x000fd2000f8e18ff */
[----:B------:R-:W2:Y:S02]  /*2ce0*/  SYNCS.PHASECHK.TRANS64.TRYWAIT P0, [UR4], R3 ;  /* 0x00000003ff0075a7 */ /* 0x000ea40008001104 */
[----:B--2---:R-:W-:Y:S05]  /*2cf0*/  @!P0 BRA `(.L_x_44) ;  /* 0x0000005c00208947 */ /* 0x004fea0003800000 */
.L_x_138:
[----:B------:R-:W-:-:S04]  /*2d00*/  UIADD3 UR4, UPT, UPT, UR7, 0x1, URZ ;  /* 0x0000000107047890 */ /* 0x000fc8000fffe0ff */
[----:B------:R-:W-:-:S04]  /*2d10*/  UISETP.NE.AND UP0, UPT, UR4, 0xd, UPT ;  /* 0x0000000d0400788c */ /* 0x000fc8000bf05270 */
[----:B------:R-:W-:Y:S02]  /*2d20*/  USEL UR6, URZ, 0x1, UP0 ;  /* 0x00000001ff067887 */ /* 0x000fe40008000000 */
[----:B------:R-:W-:-:S04]  /*2d30*/  USEL UR4, UR4, URZ, UP0 ;  /* 0x000000ff04047287 */ /* 0x000fc80008000000 */
[----:B------:R-:W-:Y:S01]  /*2d40*/  ULEA UR5, UR4, UR8, 0x3 ;  /* 0x0000000804057291 */ /* 0x000fe2000f8e18ff */
[----:B------:R-:W-:-:S04]  /*2d50*/  LOP3.LUT R2, R12, UR6, RZ, 0x3c, !PT ;  /* 0x000000060c027c12 */ /* 0x000fc8000f8e3cff */
[----:B-1----:R-:W-:-:S04]  /*2d60*/  SHF.L.U32 R3, R2, 0x1f, RZ ;  /* 0x0000001f02037819 */ /* 0x002fc800000006ff */
[----:B------:R-:W1:Y:S02]  /*2d70*/  SYNCS.PHASECHK.TRANS64.TRYWAIT P0, [UR5], R3 ;  /* 0x00000003ff0075a7 */ /* 0x000e640008001105 */
[----:B-1----:R-:W-:Y:S05]  /*2d80*/  @!P0 BRA `(.L_x_45) ;  /* 0x0000005c00148947 */ /* 0x002fea0003800000 */
.L_x_140:
        /* <DEDUP_REMOVED lines=9> */
.L_x_142:
        /* <DEDUP_REMOVED lines=9> */
.L_x_144:
        /* <DEDUP_REMOVED lines=9> */
.L_x_146:
        /* <DEDUP_REMOVED lines=9> */
.L_x_148:
        /* <DEDUP_REMOVED lines=9> */
.L_x_150:
        /* <DEDUP_REMOVED lines=9> */
.L_x_152:
        /* <DEDUP_REMOVED lines=9> */
.L_x_154:
        /* <DEDUP_REMOVED lines=9> */
.L_x_156:
        /* <DEDUP_REMOVED lines=9> */
.L_x_158:
        /* <DEDUP_REMOVED lines=9> */
.L_x_160:
[----:B------:R-:W-:-:S04]  /*3330*/  UIADD3 UR4, UPT, UPT, UR4, 0x1, URZ ;  /* 0x0000000104047890 */ /* 0x000fc8000fffe0ff */
[----:B------:R-:W-:-:S04]  /*3340*/  UISETP.NE.AND UP0, UPT, UR4, 0xd, UPT ;  /* 0x0000000d0400788c */ /* 0x000fc8000bf05270 */
[----:B------:R-:W-:Y:S02]  /*3350*/  USEL UR5, URZ, 0x1, UP0 ;  /* 0x00000001ff057887 */ /* 0x000fe40008000000 */
[----:B------:R-:W-:-:S04]  /*3360*/  USEL UR4, UR4, URZ, UP0 ;  /* 0x000000ff04047287 */ /* 0x000fc80008000000 */
[----:B------:R-:W-:Y:S01]  /*3370*/  ULEA UR4, UR4, UR8, 0x3 ;  /* 0x0000000804047291 */ /* 0x000fe2000f8e18ff */
[----:B-1----:R-:W-:-:S04]  /*3380*/  LOP3.LUT R3, R2, UR5, RZ, 0x3c, !PT ;  /* 0x0000000502037c12 */ /* 0x002fc8000f8e3cff */
[----:B------:R-:W-:Y:S01]  /*3390*/  SHF.L.U32 R3, R3, 0x1f, RZ ;  /* 0x0000001f03037819 */ /* 0x000fe200000006ff */
[----:B------:R-:W-:-:S07]  /*33a0*/  IMAD.U32 R0, RZ, RZ, UR4 ;  /* 0x00000004ff007e24 */ /* 0x000fce000f8e00ff */
.L_x_56:
[----:B-1----:R1:W2:Y:S02]  /*33b0*/  SYNCS.PHASECHK.TRANS64.TRYWAIT P0, [R0+URZ], R3 ;  /* 0x00000003000075a7 */ /* 0x0022a400080011ff */
[----:B--2---:R-:W-:Y:S05]  /*33c0*/  @!P0 NANOSLEEP.SYNCS 0x989680 ;  /* 0x009896800000895d */ /* 0x004fea0003900000 */
[----:B------:R-:W2:Y:S02]  /*33d0*/  @!P0 SYNCS.PHASECHK.TRANS64 P0, [R0+URZ], R3 ;  /* 0x00000003000085a7 */ /* 0x000ea400080010ff */
[----:B--2---:R-:W-:Y:S05]  /*33e0*/  @P0 EXIT ;  /* 0x000000000000094d */ /* 0x004fea0003800000 */
[----:B------:R-:W-:Y:S05]  /*33f0*/  BRA `(.L_x_56) ;  /* 0xfffffffc00ec7947 */ /* 0x000fea000383ffff */
.L_x_23:
[----:B------:R-:W-:-:S04]  /*3400*/  UISETP.NE.AND UP0, UPT, UR45, URZ, UPT ;  /* 0x000000ff2d00728c */ /* 0x000fc8000bf05270 */
[----:B------:R-:W-:-:S09]  /*3410*/  UISETP.NE.OR UP0, UPT, UR25, 0x1, UP0 ;  /* 0x000000011900788c */ /* 0x000fd20008705670 */
[----:B------:R-:W-:Y:S05]  /*3420*/  BRA.U UP0, `(.L_x_57) ;  /* 0x0000000500487547 */ /* 0x000fea000b800000 */
[----:B------:R-:W-:Y:S01]  /*3430*/  ISETP.GE.U32.AND P2, PT, R0, 0x10, PT ;  /* 0x000000100000780c */ /* 0x000fe20003f46070 */
[----:B------:R-:W-:Y:S01]  /*3440*/  IMAD.MOV.U32 R12, RZ, RZ, 0x1 ;  /* 0x00000001ff0c7424 */ /* 0x000fe200078e00ff */
[----:B------:R-:W-:Y:S02]  /*3450*/  CS2R R10, SRZ ;  /* 0x00000000000a7805 */ /* 0x000fe4000001ff00 */
[----:B------:R-:W-:Y:S01]  /*3460*/  CS2R R8, SRZ ;  /* 0x0000000000087805 */ /* 0x000fe2000001ff00 */
[----:B------:R-:W-:Y:S01]  /*3470*/  UMOV UR6, 0x400 ;  /* 0x0000040000067882 */ /* 0x000fe20000000000 */
[----:B------:R-:W-:Y:S01]  /*3480*/  UMOV UR5, URZ ;  /* 0x000000ff00057c82 */ /* 0x000fe20008000000 */
[----:B------:R-:W-:-:S12]  /*3490*/  ULEA UR6, UR45, UR6, 0x18 ;  /* 0x000000062d067291 */ /* 0x000fd8000f8ec0ff */
.L_x_61:
[----:B------:R-:W-:Y:S02]  /*34a0*/  LEA R2, R8, UR6, 0x3 ;  /* 0x0000000608027c11 */ /* 0x000fe4000f8e18ff */
[----:B------:R-:W-:-:S03]  /*34b0*/  SHF.L.U32 R5, R9, 0x1f, RZ ;  /* 0x0000001f09057819 */ /* 0x000fc600000006ff */
[----:B------:R-:W-:Y:S01]  /*34c0*/  VIADD R4, R2, 0x170 ;  /* 0x0000017002047836 */ /* 0x000fe20000000000 */
[----:B------:R-:W1:Y:S02]  /*34d0*/  SYNCS.PHASECHK.TRANS64.TRYWAIT P0, [R2+URZ+0x160], R5 ;  /* 0x00016005020075a7 */ /* 0x000e6400080011ff */
[----:B-1----:R-:W-:Y:S05]  /*34e0*/  @!P0 BRA `(.L_x_58) ;  /* 0x0000005800448947 */ /* 0x002fea0003800000 */
.L_x_161:
[----:B------:R-:W-:Y:S01]  /*34f0*/  ULEA UR4, UR5, UR6, 0x3 ;  /* 0x0000000605047291 */ /* 0x000fe2000f8e18ff */
[----:B------:R-:W-:Y:S02]  /*3500*/  PRMT R4, RZ, 0x654, R4 ;  /* 0x00000654ff047816 */ /* 0x000fe40000000004 */
[----:B-1----:R-:W-:Y:S01]  /*3510*/  SHF.L.U32 R5, R12, 0x1f, RZ ;  /* 0x0000001f0c057819 */ /* 0x002fe200000006ff */
[----:B------:R-:W-:Y:S01]  /*3520*/  UIADD3 UR7, UPT, UPT, UR4, 0x100, URZ ;  /* 0x0000010004077890 */ /* 0x000fe2000fffe0ff */
[----:B------:R1:W-:Y:S05]  /*3530*/  SYNCS.ARRIVE.TRANS64.RED.A1T0 RZ, [R4+URZ], RZ ;  /* 0x000000ff04ff79a7 */ /* 0x0003ea00081004ff */
[----:B------:R-:W-:Y:S01]  /*3540*/  IMAD.U32 R7, RZ, RZ, UR7 ;  /* 0x00000007ff077e24 */ /* 0x000fe2000f8e00ff */
[----:B------:R-:W2:Y:S04]  /*3550*/  SYNCS.PHASECHK.TRANS64.TRYWAIT P0, [UR4+0x110], R5 ;  /* 0x00011005ff0075a7 */ /* 0x000ea80008001104 */
[----:B------:R-:W-:Y:S01]  /*3560*/  PRMT R6, R0, 0x654, R7 ;  /* 0x0000065400067816 */ /* 0x000fe20000000007 */
[----:B-1----:R-:W-:Y:S01]  /*3570*/  @!P2 IMAD.MOV.U32 R4, RZ, RZ, 0x10 ;  /* 0x00000010ff04a424 */ /* 0x002fe200078e00ff */
[----:B--2---:R-:W-:Y:S06]  /*3580*/  @!P0 BRA `(.L_x_59) ;  /* 0x0000005800308947 */ /* 0x004fec0003800000 */
.L_x_163:
[----:B------:R-:W-:Y:S01]  /*3590*/  ULEA UR8, UR5, UR6, 0x4 ;  /* 0x0000000605087291 */ /* 0x000fe2000f8e20ff */
[----:B------:R-:W-:Y:S01]  /*35a0*/  SEL R3, R6, R3, !P2 ;  /* 0x0000000306037207 */ /* 0x000fe20005000000 */
[----:B------:R-:W-:Y:S01]  /*35b0*/  UIADD3 UR9, UPT, UPT, UR4, 0x100, URZ ;  /* 0x0000010004097890 */ /* 0x000fe2000fffe0ff */
[----:B-1----:R-:W-:Y:S01]  /*35c0*/  LEA R2, R11, UR6, 0x3 ;  /* 0x000000060b027c11 */ /* 0x002fe2000f8e18ff */
[----:B------:R-:W-:Y:S01]  /*35d0*/  UIADD3 UR8, UPT, UPT, UR8, 0x190, URZ ;  /* 0x0000019008087890 */ /* 0x000fe2000fffe0ff */
[----:B------:R-:W-:Y:S01]  /*35e0*/  SHF.L.U32 R5, R10, 0x1f, RZ ;  /* 0x0000001f0a057819 */ /* 0x000fe200000006ff */
[----:B------:R1:W-:Y:S01]  /*35f0*/  @!P2 SYNCS.ARRIVE.TRANS64.RED RZ, [R3+URZ], R4 ;  /* 0x0000000403ffa9a7 */ /* 0x0003e200080004ff */
[----:B------:R-:W-:Y:S01]  /*3600*/  UIADD3 UR4, UPT, UPT, UR5, 0x1, URZ ;  /* 0x0000000105047890 */ /* 0x000fe2000fffe0ff */
[----:B------:R-:W-:-:S03]  /*3610*/  VIADD R8, R8, 0x1 ;  /* 0x0000000108087836 */ /* 0x000fc60000000000 */
[----:B------:R-:W-:Y:S02]  /*3620*/  UISETP.NE.AND UP0, UPT, UR4, 0x2, UPT ;  /* 0x000000020400788c */ /* 0x000fe4000bf05270 */
[----:B------:R-:W-:Y:S06]  /*3630*/  UGETNEXTWORKID.BROADCAST [UR8], [UR9] ;  /* 0x00000000080073ca */ /* 0x000fec0008000100 */
[----:B------:R-:W-:Y:S01]  /*3640*/  USEL UR7, URZ, 0x1, UP0 ;  /* 0x00000001ff077887 */ /* 0x000fe20008000000 */
[----:B------:R-:W-:Y:S01]  /*3650*/  ISETP.NE.AND P0, PT, R8, 0x2, PT ;  /* 0x000000020800780c */ /* 0x000fe20003f05270 */
[----:B------:R-:W-:Y:S01]  /*3660*/  USEL UR5, UR4, URZ, UP0 ;  /* 0x000000ff04057287 */ /* 0x000fe20008000000 */
[----:B------:R-:W2:Y:S03]  /*3670*/  SYNCS.PHASECHK.TRANS64.TRYWAIT P1, [R2+URZ+0x100], R5 ;  /* 0x00010005020075a7 */ /* 0x000ea600080211ff */
[----:B------:R-:W-:Y:S01]  /*3680*/  LOP3.LUT R12, R12, UR7, RZ, 0x3c, !PT ;  /* 0x000000070c0c7c12 */ /* 0x000fe2000f8e3cff */
[----:B-12---:R-:W-:Y:S07]  /*3690*/  @!P1 BRA `(.L_x_60) ;  /* 0x0000005800049947 */ /* 0x006fee0003800000 */
.L_x_164:
[C---:B------:R-:W-:Y:S01]  /*36a0*/  LEA R4, R11.reuse, UR6, 0x4 ;  /* 0x000000060b047c11 */ /* 0x040fe2000f8e20ff */
[----:B-1----:R-:W-:Y:S01]  /*36b0*/  VIADD R2, R2, 0x110 ;  /* 0x0000011002027836 */ /* 0x002fe20000000000 */
[----:B------:R-:W-:Y:S01]  /*36c0*/  SEL R8, R8, RZ, P0 ;  /* 0x000000ff08087207 */ /* 0x000fe20000000000 */
[----:B------:R-:W-:-:S03]  /*36d0*/  VIADD R11, R11, 0x1 ;  /* 0x000000010b0b7836 */ /* 0x000fc60000000000 */
[----:B------:R-:W1:Y:S01]  /*36e0*/  LDS.128 R4, [R4+0x190] ;  /* 0x0001900004047984 */ /* 0x000e620000000c00 */
[----:B------:R-:W-:Y:S02]  /*36f0*/  PRMT R2, RZ, 0x654, R2 ;  /* 0x00000654ff027816 */ /* 0x000fe40000000002 */
[C---:B------:R-:W-:Y:S01]  /*3700*/  ISETP.NE.AND P1, PT, R11.reuse, 0x2, PT ;  /* 0x000000020b00780c */ /* 0x040fe20003f25270 */
[----:B------:R-:W-:Y:S01]  /*3710*/  @!PT LDS RZ, [RZ] ;  /* 0x00000000fffff984 */ /* 0x000fe20000000800 */
[----:B------:R-:W-:Y:S01]  /*3720*/  @!PT LDS RZ, [RZ] ;  /* 0x00000000fffff984 */ /* 0x000fe20000000800 */
[----:B------:R-:W-:Y:S01]  /*3730*/  @!PT LDS RZ, [RZ] ;  /* 0x00000000fffff984 */ /* 0x000fe20000000800 */
[----:B------:R-:W-:Y:S01]  /*3740*/  @!PT LDS RZ, [RZ] ;  /* 0x00000000fffff984 */ /* 0x000fe20000000800 */
[----:B------:R2:W-:Y:S06]  /*3750*/  MEMBAR.ALL.CTA ;  /* 0x0000000000007992 */ /* 0x0005ec0000008000 */
[----:B--2---:R-:W2:Y:S01]  /*3760*/  FENCE.VIEW.ASYNC.S ;  /* 0x00000000000073c6 */ /* 0x004ea20000000000 */
[----:B------:R-:W-:Y:S01]  /*3770*/  SEL R11, R11, RZ, P1 ;  /* 0x000000ff0b0b7207 */ /* 0x000fe20000800000 */
[----:B--2---:R2:W-:Y:S01]  /*3780*/  SYNCS.ARRIVE.TRANS64.RED.A1T0 RZ, [R2+URZ], RZ ;  /* 0x000000ff02ff79a7 */ /* 0x0045e200081004ff */
[----:B-1----:R-:W-:-:S02]  /*3790*/  LOP3.LUT P3, RZ, R6, 0x1, RZ, 0xc0, !PT ;  /* 0x0000000106ff7812 */ /* 0x002fc4000786c0ff */
[----:B------:R-:W-:-:S04]  /*37a0*/  SEL R5, RZ, 0x1, P1 ;  /* 0x00000001ff057807 */ /* 0x000fc80000800000 */
[----:B------:R-:W-:Y:S02]  /*37b0*/  LOP3.LUT R10, R10, R5, RZ, 0x3c, !PT ;  /* 0x000000050a0a7212 */ /* 0x000fe400078e3cff */
[----:B--2---:R-:W-:-:S04]  /*37c0*/  SEL R2, RZ, 0x1, P0 ;  /* 0x00000001ff027807 */ /* 0x004fc80000000000 */
[----:B------:R-:W-:Y:S01]  /*37d0*/  LOP3.LUT R9, R9, R2, RZ, 0x3c, !PT ;  /* 0x0000000209097212 */ /* 0x000fe200078e3cff */
[----:B------:R-:W-:Y:S06]  /*37e0*/  @P3 BRA `(.L_x_61) ;  /* 0xfffffffc002c3947 */ /* 0x000fec000383ffff */
[----:B------:R-:W-:Y:S01]  /*37f0*/  ULEA UR4, UR5, UR6, 0x3 ;  /* 0x0000000605047291 */ /* 0x000fe2000f8e18ff */
[----:B------:R-:W-:-:S08]  /*3800*/  SHF.L.U32 R3, R12, 0x1f, RZ ;  /* 0x0000001f0c037819 */ /* 0x000fd000000006ff */
[----:B------:R-:W1:Y:S02]  /*3810*/  SYNCS.PHASECHK.TRANS64 P0, [UR4+0x110], R3 ;  /* 0x00011003ff0075a7 */ /* 0x000e640008001004 */
[----:B-1----:R-:W-:Y:S05]  /*3820*/  @P0 BRA `(.L_x_62) ;  /* 0x0000000000080947 */ /* 0x002fea0003800000 */
[----:B------:R-:W1:Y:S02]  /*3830*/  SYNCS.PHASECHK.TRANS64.TRYWAIT P0, [UR4+0x110], R3 ;  /* 0x00011003ff0075a7 */ /* 0x000e640008001104 */
[----:B-1----:R-:W-:Y:S05]  /*3840*/  @!P0 BRA `(.L_x_63) ;  /* 0x0000005400ac8947 */ /* 0x002fea0003800000 */
.L_x_62:
[----:B------:R-:W-:-:S04]  /*3850*/  UIADD3 UR7, UPT, UPT, UR5, 0x1, URZ ;  /* 0x0000000105077890 */ /* 0x000fc8000fffe0ff */
[----:B------:R-:W-:-:S04]  /*3860*/  UISETP.NE.AND UP0, UPT, UR7, 0x2, UPT ;  /* 0x000000020700788c */ /* 0x000fc8000bf05270 */
[----:B------:R-:W-:Y:S02]  /*3870*/  USEL UR8, URZ, 0x1, UP0 ;  /* 0x00000001ff087887 */ /* 0x000fe40008000000 */
[----:B------:R-:W-:-:S04]  /*3880*/  USEL UR7, UR7, URZ, UP0 ;  /* 0x000000ff07077287 */ /* 0x000fc80008000000 */
[----:B------:R-:W-:Y:S01]  /*3890*/  ULEA UR7, UR7, UR6, 0x3 ;  /* 0x0000000607077291 */ /* 0x000fe2000f8e18ff */
[----:B-1----:R-:W-:-:S04]  /*38a0*/  LOP3.LUT R3, R12, UR8, RZ, 0x3c, !PT ;  /* 0x000000080c037c12 */ /* 0x002fc8000f8e3cff */
[----:B------:R-:W-:-:S04]  /*38b0*/  SHF.L.U32 R0, R3, 0x1f, RZ ;  /* 0x0000001f03007819 */ /* 0x000fc800000006ff */
[----:B------:R-:W1:Y:S02]  /*38c0*/  SYNCS.PHASECHK.TRANS64 P0, [UR7+0x110], R0 ;  /* 0x00011000ff0075a7 */ /* 0x000e640008001007 */
[----:B-1----:R-:W-:Y:S05]  /*38d0*/  @P0 EXIT ;  /* 0x000000000000094d */ /* 0x002fea0003800000 */
[----:B------:R-:W-:Y:S02]  /*38e0*/  SHF.L.U32 R3, R3, 0x1f, RZ ;  /* 0x0000001f03037819 */ /* 0x000fe400000006ff */
[----:B------:R-:W-:-:S07]  /*38f0*/  MOV R0, UR7 ;  /* 0x0000000700007c02 */ /* 0x000fce0008000f00 */
.L_x_64:
[----:B-1----:R1:W2:Y:S02]  /*3900*/  SYNCS.PHASECHK.TRANS64.TRYWAIT P0, [R0+URZ+0x110], R3 ;  /* 0x00011003000075a7 */ /* 0x0022a400080011ff */
[----:B--2---:R-:W-:Y:S05]  /*3910*/  @!P0 NANOSLEEP.SYNCS 0x989680 ;  /* 0x009896800000895d */ /* 0x004fea0003900000 */
[----:B------:R-:W2:Y:S02]  /*3920*/  @!P0 SYNCS.PHASECHK.TRANS64 P0, [R0+URZ+0x110], R3 ;  /* 0x00011003000085a7 */ /* 0x000ea400080010ff */
[----:B--2---:R-:W-:Y:S05]  /*3930*/  @P0 EXIT ;  /* 0x000000000000094d */ /* 0x004fea0003800000 */
[----:B------:R-:W-:Y:S05]  /*3940*/  BRA `(.L_x_64) ;  /* 0xfffffffc00ec7947 */ /* 0x000fea000383ffff */
.L_x_57:
[----:B------:R-:W-:Y:S05]  /*3950*/  BRA.U UP4, `(.L_x_65) ;  /* 0x0000001104d87547 */ /* 0x000fea000b800000 */
[----:B------:R-:W-:Y:S01]  /*3960*/  UMOV UR4, 0x40 ;  /* 0x0000004000047882 */ /* 0x000fe20000000000 */
[----:B------:R-:W-:Y:S01]  /*3970*/  NOP ;  /* 0x0000000000007918 */ /* 0x000fe20000000000 */
[----:B------:R-:W-:Y:S01]  /*3980*/  ULEA UR5, UR45, UR4, 0x18 ;  /* 0x000000042d057291 */ /* 0x000fe2000f8ec0ff */
[----:B------:R-:W-:Y:S02]  /*3990*/  UMOV UR6, 0x400 ;  /* 0x0000040000067882 */ /* 0x000fe40000000000 */
[----:B------:R-:W-:-:S06]  /*39a0*/  ULEA UR6, UR45, UR6, 0x18 ;  /* 0x000000062d067291 */ /* 0x000fcc000f8ec0ff */
[----:B------:R-:W1:Y:S02]  /*39b0*/  LDS.U8 R0, [UR5+0x1c] ;  /* 0x00001c05ff007984 */ /* 0x000e640008000000 */
[----:B-1----:R-:W-:-:S13]  /*39c0*/  ISETP.NE.AND P0, PT, R0, RZ, PT ;  /* 0x000000ff0000720c */ /* 0x002fda0003f05270 */
[----:B------:R-:W-:Y:S05]  /*39d0*/  @P0 BRA `(.L_x_66) ;  /* 0x0000000400080947 */ /* 0x000fea0003800000 */
[----:B------:R-:W-:Y:S02]  /*39e0*/  UISETP.NE.U32.AND UP1, UPT, UR46, 0x1, UPT ;  /* 0x000000012e00788c */ /* 0x000fe4000bf25070 */
[----:B------:R-:W-:-:S07]  /*39f0*/  UIADD3 UR7, UPT, UPT, UR5, 0x8, URZ ;  /* 0x0000000805077890 */ /* 0x000fce000fffe0ff */
[----:B------:R-:W-:Y:S05]  /*3a00*/  BRA.U !UP1, `(.L_x_67) ;  /* 0x00000001099c7547 */ /* 0x000fea000b800000 */
[----:B------:R-:W-:Y:S01]  /*3a10*/  ELECT P0, URZ, PT ;  /* 0x0000000000ff782f */ /* 0x000fe20003800000 */
[----:B------:R-:W-:-:S12]  /*3a20*/  BSSY B0, `(.L_x_67) ;  /* 0x0000025000007945 */ /* 0x000fd80003800000 */
[----:B------:R-:W-:Y:S05]  /*3a30*/  @!P0 BRA `(.L_x_68) ;  /* 0x00000000008c8947 */ /* 0x000fea0003800000 */
[----:B------:R-:W-:-:S05]  /*3a40*/  UMOV UR4, 0x10 ;  /* 0x0000001000047882 */ /* 0x000fca0000000000 */
[----:B------:R-:W-:Y:S04]  /*3a50*/  DEPBAR.LE SB1, 0x36 ;  /* 0x00009d800000791a */ /* 0x000fe80000000000 */
[----:B------:R-:W1:Y:S02]  /*3a60*/  UTCATOMSWS.2CTA.FIND_AND_SET.ALIGN UP0, UR4, UR4 ;  /* 0x00000004000475e3 */ /* 0x000e640008200800 */
[----:B-1----:R-:W-:Y:S01]  /*3a70*/  MOV R11, UR4 ;  /* 0x00000004000b7c02 */ /* 0x002fe20008000f00 */
[----:B------:R-:W-:Y:S06]  /*3a80*/  BRA.U UP0, `(.L_x_69) ;  /* 0x0000000100187547 */ /* 0x000fec000b800000 */
.L_x_70:
[----:B------:R-:W-:Y:S05]  /*3a90*/  NANOSLEEP 0x64 ;  /* 0x000000640000795d */ /* 0x000fea0003800000 */
[----:B------:R-:W-:-:S05]  /*3aa0*/  UMOV UR4, 0x10 ;  /* 0x0000001000047882 */ /* 0x000fca0000000000 */
[----:B------:R-:W-:Y:S04]  /*3ab0*/  DEPBAR.LE SB1, 0x36 ;  /* 0x00009d800000791a */ /* 0x000fe80000000000 */
[----:B------:R-:W1:Y:S02]  /*3ac0*/  UTCATOMSWS.2CTA.FIND_AND_SET.ALIGN UP0, UR4, UR4 ;  /* 0x00000004000475e3 */ /* 0x000e640008200800 */
[----:B-1----:R-:W-:Y:S01]  /*3ad0*/  MOV R11, UR4 ;  /* 0x00000004000b7c02 */ /* 0x002fe20008000f00 */
[----:B------:R-:W-:Y:S05]  /*3ae0*/  BRA.U !UP0, `(.L_x_70) ;  /* 0xfffffffd08e87547 */ /* 0x000fea000b83ffff */
.L_x_69:
[----:B------:R-:W1:Y:S01]  /*3af0*/  LDS R7, [UR5+0x10] ;  /* 0x00001005ff077984 */ /* 0x000e620008000800 */
[----:B------:R-:W-:Y:S01]  /*3b00*/  IMAD.U32 R5, RZ, RZ, UR6 ;  /* 0x00000006ff057e24 */ /* 0x000fe2000f8e00ff */
[----:B------:R-:W-:-:S03]  /*3b10*/  MOV R4, UR47 ;  /* 0x0000002f00047c02 */ /* 0x000fc60008000f00 */
[----:B------:R-:W-:Y:S01]  /*3b20*/  VIADD R5, R5, 0x1b0 ;  /* 0x000001b005057836 */ /* 0x000fe20000000000 */
[----:B-1----:R-:W-:-:S04]  /*3b30*/  SHF.L.U32 R7, R7, 0x1f, RZ ;  /* 0x0000001f07077819 */ /* 0x002fc800000006ff */
[----:B------:R-:W1:Y:S02]  /*3b40*/  SYNCS.PHASECHK.TRANS64.TRYWAIT P0, [UR5+0x8], R7 ;  /* 0x00000807ff0075a7 */ /* 0x000e640008001105 */
[----:B-1----:R-:W-:Y:S05]  /*3b50*/  @P0 BRA `(.L_x_71) ;  /* 0x0000000000080947 */ /* 0x002fea0003800000 */
[----:B------:R-:W1:Y:S02]  /*3b60*/  SYNCS.PHASECHK.TRANS64.TRYWAIT P0, [UR5+0x8], R7 ;  /* 0x00000807ff0075a7 */ /* 0x000e640008001105 */
[----:B-1----:R-:W-:Y:S05]  /*3b70*/  @!P0 BRA `(.L_x_72) ;  /* 0x0000005000f88947 */ /* 0x002fea0003800000 */
.L_x_71:
[----:B-1----:R-:W-:Y:S01]  /*3b80*/  HFMA2 R0, -RZ, RZ, 0, 5.9604644775390625e-08 ;  /* 0x00000001ff007431 */ /* 0x002fe200000001ff */
[----:B------:R-:W-:Y:S01]  /*3b90*/  UPRMT UR4, UR47, 0x654, UR7 ;  /* 0x000006542f047896 */ /* 0x000fe20008000007 */
[----:B------:R-:W-:Y:S01]  /*3ba0*/  IMAD.MOV.U32 R8, RZ, RZ, 0xffff ;  /* 0x0000ffffff087424 */ /* 0x000fe200078e00ff */
[----:B------:R-:W-:Y:S01]  /*3bb0*/  PRMT R4, R4, 0x654, R5 ;  /* 0x0000065404047816 */ /* 0x000fe20000000005 */
[----:B------:R-:W-:Y:S02]  /*3bc0*/  IMAD.MOV.U32 R6, RZ, RZ, 0x4 ;  /* 0x00000004ff067424 */ /* 0x000fe400078e00ff */
[----:B------:R-:W-:Y:S01]  /*3bd0*/  IMAD.SHL.U32 R9, R11, 0x20, RZ ;  /* 0x000000200b097824 */ /* 0x000fe200078e00ff */
[----:B------:R-:W-:Y:S02]  /*3be0*/  MOV R5, UR4 ;  /* 0x0000000400057c02 */ /* 0x000fe40008000f00 */
[-C--:B------:R-:W-:Y:S01]  /*3bf0*/  SHF.L.U32 R8, R8, R11.reuse, RZ ;  /* 0x0000000b08087219 */ /* 0x080fe200000006ff */
[----:B------:R1:W-:Y:S01]  /*3c00*/  SYNCS.ARRIVE.TRANS64.RED RZ, [UR4], R6 ;  /* 0x00000006ffff79a7 */ /* 0x0003e20008000404 */
[----:B------:R-:W-:Y:S01]  /*3c10*/  SHF.L.U32 R7, R0, R11, RZ ;  /* 0x0000000b00077219 */ /* 0x000fe200000006ff */
[----:B------:R1:W-:Y:S04]  /*3c20*/  STS [UR6+0x1b0], R9 ;  /* 0x0001b009ff007988 */ /* 0x0003e80008000806 */
[----:B------:R1:W-:Y:S04]  /*3c30*/  STAS [R4.64], R11 ;  /* 0x0000000b04007dbd */ /* 0x0003e8000c0008ff */
[----:B------:R1:W-:Y:S04]  /*3c40*/  ATOMS.OR RZ, [UR5+0x14], R8 ;  /* 0x00001408ffff798c */ /* 0x0003e8000b000005 */
[----:B------:R1:W-:Y:S04]  /*3c50*/  ATOMS.OR RZ, [UR5+0x18], R7 ;  /* 0x00001807ffff798c */ /* 0x0003e8000b000005 */
[----:B------:R1:W-:Y:S02]  /*3c60*/  ATOMS.XOR RZ, [UR5+0x10], R0 ;  /* 0x00001000ffff798c */ /* 0x0003e4000b800005 */
.L_x_68:
[----:B------:R-:W-:Y:S05]  /*3c70*/  BSYNC B0 ;  /* 0x0000000000007941 */ /* 0x000fea0003800000 */
.L_x_67:
[----:B------:R-:W-:Y:S05]  /*3c80*/  BRA.U UP1, `(.L_x_73) ;  /* 0x00000001016c7547 */ /* 0x000fea000b800000 */
[----:B------:R-:W-:-:S03]  /*3c90*/  UMOV UR4, 0xffffffff ;  /* 0xffffffff00047882 */ /* 0x000fc60000000000 */
[----:B------:R-:W-:Y:S05]  /*3ca0*/  BRA.DIV UR4, `(.L_x_74) ;  /* 0x0000005204c47947 */ /* 0x000fea000b800000 */
[----:B------:R-:W-:-:S13]  /*3cb0*/  ELECT P6, URZ, PT ;  /* 0x0000000000ff782f */ /* 0x000fda00038c0000 */
.L_x_168:
[----:B------:R-:W-:Y:S05]  /*3cc0*/  @!P6 BRA `(.L_x_73) ;  /* 0x00000000005ce947 */ /* 0x000fea0003800000 */
[----:B-1----:R-:W1:Y:S02]  /*3cd0*/  LDS R5, [UR5+0x10] ;  /* 0x00001005ff057984 */ /* 0x002e640008000800 */
[----:B-1----:R-:W-:-:S04]  /*3ce0*/  SHF.L.U32 R5, R5, 0x1f, RZ ;  /* 0x0000001f05057819 */ /* 0x002fc800000006ff */
[----:B------:R-:W1:Y:S02]  /*3cf0*/  SYNCS.PHASECHK.TRANS64.TRYWAIT P0, [UR5+0x8], R5 ;  /* 0x00000805ff0075a7 */ /* 0x000e640008001105 */
[----:B-1----:R-:W-:Y:S05]  /*3d00*/  @P0 BRA `(.L_x_75) ;  /* 0x0000000000080947 */ /* 0x002fea0003800000 */
[----:B------:R-:W1:Y:S02]  /*3d10*/  SYNCS.PHASECHK.TRANS64.TRYWAIT P0, [UR5+0x8], R5 ;  /* 0x00000805ff0075a7 */ /* 0x000e640008001105 */
[----:B-1----:R-:W-:Y:S05]  /*3d20*/  @!P0 BRA `(.L_x_76) ;  /* 0x0000005000c48947 */ /* 0x002fea0003800000 */
.L_x_75:
[----:B------:R-:W2:Y:S01]  /*3d30*/  LDS R7, [UR6+0x1b0] ;  /* 0x0001b006ff077984 */ /* 0x000ea20008000800 */
[----:B-1----:R-:W-:Y:S02]  /*3d40*/  HFMA2 R0, -RZ, RZ, 0, 5.9604644775390625e-08 ;  /* 0x00000001ff007431 */ /* 0x002fe400000001ff */
[----:B------:R-:W-:Y:S01]  /*3d50*/  IMAD.MOV.U32 R4, RZ, RZ, 0xffff ;  /* 0x0000ffffff047424 */ /* 0x000fe200078e00ff */
[----:B------:R-:W-:Y:S01]  /*3d60*/  UPRMT UR4, UR47, 0x654, UR7 ;  /* 0x000006542f047896 */ /* 0x000fe20008000007 */
[----:B--2---:R-:W-:-:S03]  /*3d70*/  IMAD.SHL.U32 R5, R7, 0x20, RZ ;  /* 0x0000002007057824 */ /* 0x004fc600078e00ff */
[-C--:B------:R-:W-:Y:S02]  /*3d80*/  SHF.L.U32 R4, R4, R7.reuse, RZ ;  /* 0x0000000704047219 */ /* 0x080fe400000006ff */
[----:B------:R-:W-:Y:S01]  /*3d90*/  SHF.L.U32 R7, R0, R7, RZ ;  /* 0x0000000700077219 */ /* 0x000fe200000006ff */
[----:B------:R2:W-:Y:S04]  /*3da0*/  STS [UR6+0x1b0], R5 ;  /* 0x0001b005ff007988 */ /* 0x0005e80008000806 */
[----:B------:R2:W-:Y:S04]  /*3db0*/  ATOMS.OR RZ, [UR5+0x14], R4 ;  /* 0x00001404ffff798c */ /* 0x0005e8000b000005 */
[----:B------:R2:W-:Y:S01]  /*3dc0*/  ATOMS.OR RZ, [UR5+0x18], R7 ;  /* 0x00001807ffff798c */ /* 0x0005e2000b000005 */
[----:B------:R-:W-:Y:S03]  /*3dd0*/  SYNCS.ARRIVE.TRANS64.RED.A1T0 RZ, [UR4], RZ ;  /* 0x000000ffffff79a7 */ /* 0x000fe60008100404 */
[----:B------:R2:W-:Y:S01]  /*3de0*/  ATOMS.XOR RZ, [UR5+0x10], R0 ;  /* 0x00001000ffff798c */ /* 0x0005e2000b800005 */
[----:B------:R-:W-:Y:S05]  /*3df0*/  BRA `(.L_x_73) ;  /* 0x0000000000107947 */ /* 0x000fea0003800000 */
.L_x_66:
[----:B------:R-:W-:Y:S02]  /*3e00*/  MOV R0, 0xffffffff ;  /* 0xffffffff00007802 */ /* 0x000fe40000000f00 */
[----:B------:R-:W-:-:S03]  /*3e10*/  MOV R4, 0x3e40 ;  /* 0x00003e4000047802 */ /* 0x000fc60000000f00 */
[----:B------:R1:W-:Y:S04]  /*3e20*/  STS [UR6+0x1b0], R0 ;  /* 0x0001b000ff007988 */ /* 0x0003e80008000806 */
[----:B-1---5:R-:W-:Y:S05]  /*3e30*/  CALL.REL.NOINC `($__internal_1_$__cuda_sm10x_tcgen05_guardrail_trap_phase_invalid_during_alloc) ;  /* 0x00000058000c7944 */ /* 0x022fea0003c00000 */
.L_x_73:
[----:B------:R-:W-:Y:S05]  /*3e40*/  WARPSYNC.ALL ;  /* 0x0000000000007948 */ /* 0x000fea0003800000 */
[----:B------:R-:W3:Y:S01]  /*3e50*/  S2UR UR4, SR_CgaCtaId ;  /* 0x00000000000479c3 */ /* 0x000ee20000008800 */
[----:B------:R-:W-:Y:S01]  /*3e60*/  UMOV UR26, 0x400 ;  /* 0x00000400001a7882 */ /* 0x000fe20000000000 */
[----:B------:R-:W-:-:S06]  /*3e70*/  NOP ;  /* 0x0000000000007918 */ /* 0x000fcc0000000000 */
[----:B------:R-:W-:Y:S06]  /*3e80*/  BAR.ARV 0x6, 0xa0 ;  /* 0x0182800000007b1d */ /* 0x000fec0000002000 */
[----:B------:R-:W4:Y:S01]  /*3e90*/  LDCU UR6, c[0x0][0x38c] ;  /* 0x00007180ff0677ac */ /* 0x000f220008000800 */
[----:B------:R-:W-:Y:S01]  /*3ea0*/  LOP3.LUT R3, R3, 0xffff, RZ, 0xc0, !PT ;  /* 0x0000ffff03037812 */ /* 0x000fe200078ec0ff */
[----:B-1----:R-:W-:Y:S01]  /*3eb0*/  IMAD.MOV.U32 R9, RZ, RZ, 0x1 ;  /* 0x00000001ff097424 */ /* 0x002fe200078e00ff */
[----:B------:R-:W-:Y:S01]  /*3ec0*/  LOP3.LUT R2, R2, 0xffff, RZ, 0xc0, !PT ;  /* 0x0000ffff02027812 */ /* 0x000fe200078ec0ff */
[----:B------:R-:W-:Y:S01]  /*3ed0*/  IMAD.MOV.U32 R8, RZ, RZ, RZ ;  /* 0x000000ffff087224 */ /* 0x000fe200078e00ff */
[----:B------:R-:W-:Y:S01]  /*3ee0*/  R2UR UR28, R3 ;  /* 0x00000000031c72ca */ /* 0x000fe200000e0000 */
[----:B------:R-:W-:Y:S01]  /*3ef0*/  UMOV UR32, URZ ;  /* 0x000000ff00207c82 */ /* 0x000fe20008000000 */
[----:B------:R-:W-:-:S02]  /*3f00*/  R2UR UR42, R2 ;  /* 0x00000000022a72ca */ /* 0x000fc400000e0000 */
[----:B------:R-:W-:Y:S01]  /*3f10*/  CS2R R2, SRZ ;  /* 0x0000000000027805 */ /* 0x000fe2000001ff00 */
[----:B------:R-:W-:Y:S01]  /*3f20*/  UMOV UR23, URZ ;  /* 0x000000ff00177c82 */ /* 0x000fe20008000000 */
[----:B---3--:R-:W-:Y:S01]  /*3f30*/  ULEA UR26, UR4, UR26, 0x18 ;  /* 0x0000001a041a7291 */ /* 0x008fe2000f8ec0ff */
[----:B------:R-:W-:Y:S01]  /*3f40*/  UMOV UR22, URZ ;  /* 0x000000ff00167c82 */ /* 0x000fe20008000000 */
[----:B------:R-:W-:Y:S02]  /*3f50*/  UISETP.NE.AND UP3, UPT, UR46, URZ, UPT ;  /* 0x000000ff2e00728c */ /* 0x000fe4000bf65270 */
[----:B------:R-:W-:Y:S02]  /*3f60*/  UIADD3 UR5, UPT, UPT, UR26, 0x4300, URZ ;  /* 0x000043001a057890 */ /* 0x000fe4000fffe0ff */
[----:B------:R-:W-:-:S03]  /*3f70*/  UIADD3 UR4, UPT, UPT, UR26, 0x1e300, URZ ;  /* 0x0001e3001a047890 */ /* 0x000fc6000fffe0ff */
[----:B--2---:R-:W1:Y:S01]  /*3f80*/  LDS R0, [UR26+0x1b0] ;  /* 0x0001b01aff007984 */ /* 0x004e620008000800 */
[----:B----4-:R-:W-:Y:S02]  /*3f90*/  UIADD3 UR6, UPT, UPT, UR6, 0x7f, URZ ;  /* 0x0000007f06067890 */ /* 0x010fe4000fffe0ff */
[----:B------:R-:W-:Y:S02]  /*3fa0*/  USHF.R.U32.HI UR5, URZ, 0x4, UR5 ;  /* 0x00000004ff057899 */ /* 0x000fe40008011605 */
[----:B------:R-:W-:Y:S02]  /*3fb0*/  USHF.R.S32.HI UR33, URZ, 0x1f, UR6 ;  /* 0x0000001fff217899 */ /* 0x000fe40008011406 */
[----:B------:R-:W-:Y:S02]  /*3fc0*/  USHF.R.U32.HI UR4, URZ, 0x4, UR4 ;  /* 0x00000004ff047899 */ /* 0x000fe40008011604 */
[----:B------:R-:W-:Y:S02]  /*3fd0*/  ULEA.HI UR33, UR33, UR6, URZ, 0x7 ;  /* 0x0000000621217291 */ /* 0x000fe4000f8f38ff */
[----:B------:R-:W-:-:S02]  /*3fe0*/  ULOP3.LUT UR5, UR5, 0x3fff, URZ, 0xc0, !UPT ;  /* 0x00003fff05057892 */ /* 0x000fc4000f8ec0ff */
[----:B------:R-:W-:Y:S02]  /*3ff0*/  USHF.R.S32.HI UR33, URZ, 0x7, UR33 ;  /* 0x00000007ff217899 */ /* 0x000fe40008011421 */
[----:B------:R-:W-:Y:S02]  /*4000*/  ULOP3.LUT UR30, UR4, 0x3fff, URZ, 0xc0, !UPT ;  /* 0x00003fff041e7892 */ /* 0x000fe4000f8ec0ff */
[----:B------:R-:W-:Y:S01]  /*4010*/  UISETP.LT.AND UP0, UPT, UR33, 0x1, UPT ;  /* 0x000000012100788c */ /* 0x000fe2000bf01270 */
[----:B------:R-:W-:Y:S01]  /*4020*/  UMOV UR40, 0x0 ;  /* 0x0000000000287882 */ /* 0x000fe20000000000 */
[----:B------:R-:W-:Y:S01]  /*4030*/  UMOV UR41, 0x8200490 ;  /* 0x0820049000297882 */ /* 0x000fe20000000000 */
[----:B------:R-:W-:Y:S02]  /*4040*/  ULOP3.LUT UR29, UR5, 0x10000, URZ, 0xfc, !UPT ;  /* 0x00010000051d7892 */ /* 0x000fe4000f8efcff */
[----:B------:R-:W-:Y:S02]  /*4050*/  ULOP3.LUT UR30, UR30, 0x10000, URZ, 0xfc, !UPT ;  /* 0x000100001e1e7892 */ /* 0x000fe4000f8efcff */
[----:B------:R-:W-:Y:S01]  /*4060*/  USEL UR43, UR33, 0x1, !UP0 ;  /* 0x00000001212b7887 */ /* 0x000fe2000c000000 */
[----:B------:R-:W-:Y:S01]  /*4070*/  UMOV UR38, 0x0 ;  /* 0x0000000000267882 */ /* 0x000fe20000000000 */
[----:B------:R-:W-:Y:S01]  /*4080*/  UMOV UR39, 0x8200490 ;  /* 0x0820049000277882 */ /* 0x000fe20000000000 */
[----:B------:R-:W-:Y:S01]  /*4090*/  UMOV UR36, 0x0 ;  /* 0x0000000000247882 */ /* 0x000fe20000000000 */
[----:B------:R-:W-:Y:S01]  /*40a0*/  UMOV UR37, 0x8200490 ;  /* 0x0820049000257882 */ /* 0x000fe20000000000 */
[----:B------:R-:W-:Y:S01]  /*40b0*/  UMOV UR34, 0x0 ;  /* 0x0000000000227882 */ /* 0x000fe20000000000 */
[----:B------:R-:W-:Y:S01]  /*40c0*/  UMOV UR35, 0x8200490 ;  /* 0x0820049000237882 */ /* 0x000fe20000000000 */
[----:B-1----:R-:W-:-:S15]  /*40d0*/  R2UR UR44, R0 ;  /* 0x00000000002c72ca */ /* 0x002fde00000e0000 */
.L_x_84:
[C---:B------:R-:W-:Y:S02]  /*40e0*/  LEA R0, R8.reuse, UR26, 0x3 ;  /* 0x0000001a08007c11 */ /* 0x040fe4000f8e18ff */
[----:B------:R-:W-:Y:S02]  /*40f0*/  SHF.L.U32 R5, R3, 0x1f, RZ ;  /* 0x0000001f03057819 */ /* 0x000fe400000006ff */
[----:B------:R-:W-:Y:S02]  /*4100*/  LEA R4, R8, UR26, 0x4 ;  /* 0x0000001a08047c11 */ /* 0x000fe4000f8e20ff */
[----:B------:R-:W1:Y:S02]  /*4110*/  SYNCS.PHASECHK.TRANS64.TRYWAIT P0, [R0+URZ+0x100], R5 ;  /* 0x00010005000075a7 */ /* 0x000e6400080011ff */
[----:B-1-3--:R-:W-:Y:S05]  /*4120*/  @!P0 BRA `(.L_x_77) ;  /* 0x0000004c00dc8947 */ /* 0x00afea0003800000 */
.L_x_169:
[----:B-1----:R-:W1:Y:S01]  /*4130*/  LDS.128 R4, [R4+0x190] ;  /* 0x0001900004047984 */ /* 0x002e620000000c00 */
[----:B------:R-:W-:Y:S02]  /*4140*/  VIADD R0, R0, 0x110 ;  /* 0x0000011000007836 */ /* 0x000fe40000000000 */
[----:B------:R-:W-:Y:S01]  /*4150*/  VIADD R8, R8, 0x1 ;  /* 0x0000000108087836 */ /* 0x000fe20000000000 */
[----:B------:R-:W-:Y:S01]  /*4160*/  @!PT LDS RZ, [RZ] ;  /* 0x00000000fffff984 */ /* 0x000fe20000000800 */
[----:B------:R-:W-:Y:S01]  /*4170*/  @!PT LDS RZ, [RZ] ;  /* 0x00000000fffff984 */ /* 0x000fe20000000800 */
[----:B------:R-:W-:Y:S01]  /*4180*/  @!PT LDS RZ, [RZ] ;  /* 0x00000000fffff984 */ /* 0x000fe20000000800 */
[----:B------:R-:W-:Y:S01]  /*4190*/  @!PT LDS RZ, [RZ] ;  /* 0x00000000fffff984 */ /* 0x000fe20000000800 */
[----:B------:R2:W-:Y:S06]  /*41a0*/  MEMBAR.ALL.CTA ;  /* 0x0000000000007992 */ /* 0x0005ec0000008000 */
[----:B--2---:R-:W2:Y:S01]  /*41b0*/  FENCE.VIEW.ASYNC.S ;  /* 0x00000000000073c6 */ /* 0x004ea20000000000 */
[----:B------:R-:W-:-:S04]  /*41c0*/  PRMT R0, RZ, 0x654, R0 ;  /* 0x00000654ff007816 */ /* 0x000fc80000000000 */
[----:B--2---:R2:W-:Y:S01]  /*41d0*/  SYNCS.ARRIVE.TRANS64.RED.A1T0 RZ, [R0+URZ], RZ ;  /* 0x000000ff00ff79a7 */ /* 0x0045e200081004ff */
[----:B-1----:R-:W-:Y:S01]  /*41e0*/  LOP3.LUT P1, RZ, R6, 0x1, RZ, 0xc0, !PT ;  /* 0x0000000106ff7812 */ /* 0x002fe2000782c0ff */
[----:B--2---:R-:W-:-:S12]  /*41f0*/  BRA.U UP3, `(.L_x_78) ;  /* 0x0000000503087547 */ /* 0x004fd8000b800000 */
[----:B------:R-:W1:Y:S01]  /*4200*/  LDCU UR4, c[0x0][0x38c] ;  /* 0x00007180ff0477ac */ /* 0x000e620008000800 */
[----:B------:R-:W-:Y:S02]  /*4210*/  PLOP3.LUT P2, PT, PT, PT, PT, 0x80, 0x8 ;  /* 0x000000000008781c */ /* 0x000fe40003f4f070 */
[----:B------:R-:W-:Y:S01]  /*4220*/  SHF.L.U32 R5, R9, 0x1f, RZ ;  /* 0x0000001f09057819 */ /* 0x000fe200000006ff */
[----:B------:R-:W-:Y:S02]  /*4230*/  ULEA UR31, UR32, UR26, 0x3 ;  /* 0x0000001a201f7291 */ /* 0x000fe4000f8e18ff */
[----:B------:R-:W-:Y:S02]  /*4240*/  ULEA UR11, UR32, UR44, 0x6 ;  /* 0x0000002c200b7291 */ /* 0x000fe4000f8e30ff */
[----:B-1----:R-:W-:-:S06]  /*4250*/  UISETP.GE.AND UP0, UPT, UR4, 0x1, UPT ;  /* 0x000000010400788c */ /* 0x002fcc000bf06270 */
[----:B------:R-:W-:-:S05]  /*4260*/  PLOP3.LUT P0, PT, PT, PT, UP0, 0x80, 0x8 ;  /* 0x000000000008781c */ /* 0x000fca0003f0f008 */
[----:B------:R-:W-:-:S08]  /*4270*/  @UP0 ULEA UR4, UR23, UR26, 0x3 ;  /* 0x0000001a17040291 */ /* 0x000fd0000f8e18ff */
[----:B------:R-:W-:-:S04]  /*4280*/  @P0 SHF.L.U32 R0, R2, 0x1f, RZ ;  /* 0x0000001f02000819 */ /* 0x000fc800000006ff */
[----:B------:R1:W2:Y:S01]  /*4290*/  @P0 SYNCS.PHASECHK.TRANS64.TRYWAIT P2, [UR4], R0 ;  /* 0x00000000ff0005a7 */ /* 0x0002a20008041104 */
[----:B------:R-:W3:Y:S02]  /*42a0*/  SYNCS.PHASECHK.TRANS64.TRYWAIT P0, [UR31+0x140], R5 ;  /* 0x00014005ff0075a7 */ /* 0x000ee4000800111f */
[----:B-123--:R-:W-:Y:S05]  /*42b0*/  @!P0 BRA `(.L_x_79) ;  /* 0x0000004c008c8947 */ /* 0x00efea0003800000 */
.L_x_171:
[----:B------:R-:W-:Y:S01]  /*42c0*/  UMOV UR27, UR22 ;  /* 0x00000016001b7c82 */ /* 0x000fe20008000000 */
[----:B------:R-:W-:Y:S05]  /*42d0*/  BRA.U !UP0, `(.L_x_80) ;  /* 0x0000000108c07547 */ /* 0x000fea000b800000 */
[----:B------:R-:W-:Y:S02]  /*42e0*/  UIADD3 UR27, UPT, UPT, UR43, UR22, URZ ;  /* 0x000000162b1b7290 */ /* 0x000fe4000fffe0ff */
[----:B------:R-:W-:Y:S01]  /*42f0*/  UPLOP3.LUT UP2, UPT, UPT, UPT, UPT, 0x40, 0x4 ;  /* 0x000000000004789c */ /* 0x000fe20003f4e870 */
[----:B------:R-:W-:Y:S01]  /*4300*/  UMOV UR24, UR33 ;  /* 0x0000002100187c82 */ /* 0x000fe20008000000 */
[----:B------:R-:W-:-:S09]  /*4310*/  UMOV UR10, UR23 ;  /* 0x00000017000a7c82 */ /* 0x000fd20008000000 */
.L_x_83:
[----:B--2---:R-:W-:Y:S01]  /*4320*/  ULEA UR5, UR10, UR26, 0x3 ;  /* 0x0000001a0a057291 */ /* 0x004fe2000f8e18ff */
[----:B---3--:R-:W-:Y:S11]  /*4330*/  @P2 BRA `(.L_x_81) ;  /* 0x00000000000c2947 */ /* 0x008ff60003800000 */
[----:B-1----:R-:W-:Y:S04]  /*4340*/  SHF.L.U32 R5, R2, 0x1f, RZ ;  /* 0x0000001f02057819 */ /* 0x002fe800000006ff */
[----:B------:R-:W1:Y:S02]  /*4350*/  SYNCS.PHASECHK.TRANS64.TRYWAIT P0, [UR5], R5 ;  /* 0x00000005ff0075a7 */ /* 0x000e640008001105 */
[----:B-1----:R-:W-:Y:S05]  /*4360*/  @!P0 BRA `(.L_x_82) ;  /* 0x0000004c00788947 */ /* 0x002fea0003800000 */
.L_x_81:
[----:B------:R-:W-:Y:S01]  /*4370*/  UISETP.NE.AND UP0, UPT, UR24, 0x1, UPT ;  /* 0x000000011800788c */ /* 0x000fe2000bf05270 */
[----:B------:R-:W-:Y:S01]  /*4380*/  PLOP3.LUT P2, PT, PT, PT, PT, 0x80, 0x8 ;  /* 0x000000000008781c */ /* 0x000fe20003f4f070 */
[----:B------:R-:W-:Y:S02]  /*4390*/  UIADD3 UR4, UPT, UPT, UR10, 0x1, URZ ;  /* 0x000000010a047890 */ /* 0x000fe4000fffe0ff */
[----:B------:R-:W-:Y:S02]  /*43a0*/  UIADD3 UR25, UPT, UPT, UR5, 0x68, URZ ;  /* 0x0000006805197890 */ /* 0x000fe4000fffe0ff */
[----:B------:R-:W-:Y:S01]  /*43b0*/  UISETP.NE.AND UP1, UPT, UR4, 0xd, UPT ;  /* 0x0000000d0400788c */ /* 0x000fe2000bf25270 */
[----:B------:R-:W-:Y:S01]  /*43c0*/  PLOP3.LUT P0, PT, PT, PT, UP0, 0x80, 0x8 ;  /* 0x000000000008781c */ /* 0x000fe20003f0f008 */
[----:B------:R-:W-:Y:S02]  /*43d0*/  UIADD3 UR22, UPT, UPT, UR22, 0x1, URZ ;  /* 0x0000000116167890 */ /* 0x000fe4000fffe0ff */
[----:B------:R-:W-:Y:S02]  /*43e0*/  USEL UR6, URZ, 0x1, UP1 ;  /* 0x00000001ff067887 */ /* 0x000fe40008800000 */
[----:B------:R-:W-:Y:S02]  /*43f0*/  USEL UR23, UR4, URZ, UP1 ;  /* 0x000000ff04177287 */ /* 0x000fe40008800000 */
[----:B------:R-:W-:Y:S02]  /*4400*/  UIADD3 UR24, UPT, UPT, UR24, -0x1, URZ ;  /* 0xffffffff18187890 */ /* 0x000fe4000fffe0ff */
[----:B------:R-:W-:Y:S01]  /*4410*/  @UP0 ULEA UR4, UR23, UR26, 0x3 ;  /* 0x0000001a17040291 */ /* 0x000fe2000f8e18ff */
[----:B------:R-:W-:Y:S01]  /*4420*/  LOP3.LUT R2, R2, UR6, RZ, 0x3c, !PT ;  /* 0x0000000602027c12 */ /* 0x000fe2000f8e3cff */
[----:B------:R-:W-:Y:S02]  /*4430*/  ULEA UR6, UR10, UR30, 0x9 ;  /* 0x0000001e0a067291 */ /* 0x000fe4000f8e48ff */
[----:B------:R-:W-:Y:S01]  /*4440*/  UISETP.NE.AND UP0, UPT, UR22, UR27, UPT ;  /* 0x0000001b1600728c */ /* 0x000fe2000bf05270 */
[----:B-1----:R-:W-:Y:S01]  /*4450*/  @P0 SHF.L.U32 R0, R2, 0x1f, RZ ;  /* 0x0000001f02000819 */ /* 0x002fe200000006ff */
[----:B------:R-:W-:Y:S02]  /*4460*/  UIADD3 UR20, UPT, UPT, UR6, 0x2, URZ ;  /* 0x0000000206147890 */ /* 0x000fe4000fffe0ff */
[----:B------:R-:W-:Y:S01]  /*4470*/  UIADD3 UR16, UPT, UPT, UR6, 0x4, URZ ;  /* 0x0000000406107890 */ /* 0x000fe2000fffe0ff */
[----:B------:R2:W3:Y:S01]  /*4480*/  @P0 SYNCS.PHASECHK.TRANS64.TRYWAIT P2, [UR4], R0 ;  /* 0x00000000ff0005a7 */ /* 0x0004e20008041104 */
[----:B------:R-:W-:Y:S02]  /*4490*/  ULEA UR4, UR10, UR29, 0x9 ;  /* 0x0000001d0a047291 */ /* 0x000fe4000f8e48ff */
[----:B------:R-:W-:Y:S02]  /*44a0*/  UIADD3 UR12, UPT, UPT, UR6, 0x6, URZ ;  /* 0x00000006060c7890 */ /* 0x000fe4000fffe0ff */
[----:B------:R-:W-:Y:S02]  /*44b0*/  UIADD3 UR18, UPT, UPT, UR4, 0x2, URZ ;  /* 0x0000000204127890 */ /* 0x000fe4000fffe0ff */
[----:B------:R-:W-:Y:S02]  /*44c0*/  UIADD3 UR14, UPT, UPT, UR4, 0x4, URZ ;  /* 0x00000004040e7890 */ /* 0x000fe4000fffe0ff */
[----:B------:R-:W-:Y:S01]  /*44d0*/  UIADD3 UR8, UPT, UPT, UR4, 0x6, URZ ;  /* 0x0000000604087890 */ /* 0x000fe2000fffe0ff */
[----:B------:R-:W-:Y:S01]  /*44e0*/  UMOV UR7, 0x40004040 ;  /* 0x4000404000077882 */ /* 0x000fe20000000000 */
[----:B------:R-:W-:Y:S01]  /*44f0*/  UMOV UR5, 0x40004040 ;  /* 0x4000404000057882 */ /* 0x000fe20000000000 */
[----:B------:R-:W-:Y:S01]  /*4500*/  UMOV UR21, 0x40004040 ;  /* 0x4000404000157882 */ /* 0x000fe20000000000 */
[----:B------:R2:W-:Y:S01]  /*4510*/  UTCQMMA.2CTA gdesc[UR4], gdesc[UR6], tmem[UR11], tmem[UR40], idesc[UR41], UP2 ;  /* 0x00ff2806040075ea */ /* 0x0005e2000920030b */
[----:B------:R-:W-:Y:S01]  /*4520*/  UPLOP3.LUT UP2, UPT, UPT, UPT, UPT, 0x80, 0x8 ;  /* 0x000000000008789c */ /* 0x000fe20003f4f070 */
[----:B------:R-:W-:Y:S01]  /*4530*/  UMOV UR19, 0x40004040 ;  /* 0x4000404000137882 */ /* 0x000fe20000000000 */
[----:B------:R-:W-:Y:S01]  /*4540*/  UMOV UR17, 0x40004040 ;  /* 0x4000404000117882 */ /* 0x000fe20000000000 */
[----:B------:R2:W-:Y:S01]  /*4550*/  UTCQMMA.2CTA gdesc[UR18], gdesc[UR20], tmem[UR11], tmem[UR38], idesc[UR39], UPT ;  /* 0x00ff2614120075ea */ /* 0x0005e2000ba0030b */
[----:B------:R-:W-:Y:S01]  /*4560*/  UMOV UR15, 0x40004040 ;  /* 0x40004040000f7882 */ /* 0x000fe20000000000 */
[----:B------:R-:W-:Y:S01]  /*4570*/  UMOV UR13, 0x40004040 ;  /* 0x40004040000d7882 */ /* 0x000fe20000000000 */
[----:B------:R-:W-:Y:S01]  /*4580*/  UMOV UR9, 0x40004040 ;  /* 0x4000404000097882 */ /* 0x000fe20000000000 */
[----:B------:R2:W-:Y:S01]  /*4590*/  UTCQMMA.2CTA gdesc[UR14], gdesc[UR16], tmem[UR11], tmem[UR36], idesc[UR37], UPT ;  /* 0x00ff24100e0075ea */ /* 0x0005e2000ba0030b */
[----:B------:R2:W-:Y:S01]  /*45a0*/  UTCQMMA.2CTA gdesc[UR8], gdesc[UR12], tmem[UR11], tmem[UR34], idesc[UR35], UPT ;  /* 0x00ff220c080075ea */ /* 0x0005e2000ba0030b */
[----:B------:R2:W-:Y:S01]  /*45b0*/  UTCBAR.2CTA.MULTICAST [UR25], URZ, UR28 ;  /* 0x000000ff190073e9 */ /* 0x0005e2000820081c */
[----:B------:R-:W-:Y:S01]  /*45c0*/  UMOV UR10, UR23 ;  /* 0x00000017000a7c82 */ /* 0x000fe20008000000 */
[----:B------:R-:W-:Y:S05]  /*45d0*/  BRA.U UP0, `(.L_x_83) ;  /* 0xfffffffd00507547 */ /* 0x000fea000b83ffff */
.L_x_80:
[----:B--2---:R-:W-:Y:S01]  /*45e0*/  UIADD3 UR4, UPT, UPT, UR31, 0x120, URZ ;  /* 0x000001201f047890 */ /* 0x004fe2000fffe0ff */
[----:B------:R-:W-:-:S08]  /*45f0*/  UMOV UR22, UR27 ;  /* 0x0000001b00167c82 */ /* 0x000fd00008000000 */
[----:B------:R2:W-:Y:S01]  /*4600*/  UTCBAR.2CTA.MULTICAST [UR4], URZ, UR42 ;  /* 0x000000ff040073e9 */ /* 0x0005e2000820082a */
[----:B------:R-:W-:Y:S02]  /*4610*/  NOP ;  /* 0x0000000000007918 */ /* 0x000fe40000000000 */
.L_x_78:
[----:B--2---:R-:W-:Y:S01]  /*4620*/  UIADD3 UR4, UPT, UPT, UR32, 0x1, URZ ;  /* 0x0000000120047890 */ /* 0x004fe2000fffe0ff */
[----:B------:R-:W-:-:S03]  /*4630*/  ISETP.NE.AND P0, PT, R8, 0x2, PT ;  /* 0x000000020800780c */ /* 0x000fc60003f05270 */
[----:B------:R-:W-:Y:S01]  /*4640*/  UISETP.NE.AND UP0, UPT, UR4, 0x4, UPT ;  /* 0x000000040400788c */ /* 0x000fe2000bf05270 */
[----:B-1----:R-:W-:Y:S02]  /*4650*/  SEL R0, RZ, 0x1, P0 ;  /* 0x00000001ff007807 */ /* 0x002fe40000000000 */
[----:B------:R-:W-:Y:S01]  /*4660*/  SEL R8, R8, RZ, P0 ;  /* 0x000000ff08087207 */ /* 0x000fe20000000000 */
[----:B------:R-:W-:Y:S01]  /*4670*/  USEL UR5, URZ, 0x1, UP0 ;  /* 0x00000001ff057887 */ /* 0x000fe20008000000 */
[----:B------:R-:W-:Y:S01]  /*4680*/  LOP3.LUT R3, R3, R0, RZ, 0x3c, !PT ;  /* 0x0000000003037212 */ /* 0x000fe200078e3cff */
[----:B------:R-:W-:-:S04]  /*4690*/  USEL UR32, UR4, URZ, UP0 ;  /* 0x000000ff04207287 */ /* 0x000fc80008000000 */
[----:B------:R-:W-:Y:S01]  /*46a0*/  LOP3.LUT R9, R9, UR5, RZ, 0x3c, !PT ;  /* 0x0000000509097c12 */ /* 0x000fe2000f8e3cff */
[----:B------:R-:W-:Y:S07]  /*46b0*/  @P1 BRA `(.L_x_84) ;  /* 0xfffffff800881947 */ /* 0x000fee000383ffff */
[----:B------:R-:W1:Y:S01]  /*46c0*/  S2UR UR8, SR_CgaCtaId ;  /* 0x00000000000879c3 */ /* 0x000e620000008800 */
[----:B------:R-:W-:Y:S01]  /*46d0*/  ELECT P0, URZ, PT ;  /* 0x0000000000ff782f */ /* 0x000fe20003800000 */
[----:B------:R-:W-:Y:S01]  /*46e0*/  HFMA2 R0, -RZ, RZ, 0, 5.9604644775390625e-08 ;  /* 0x00000001ff007431 */ /* 0x000fe200000001ff */
[----:B------:R-:W-:-:S05]  /*46f0*/  UMOV UR4, 0x40 ;  /* 0x0000004000047882 */ /* 0x000fca0000000000 */
[----:B------:R-:W-:Y:S01]  /*4700*/  UVIRTCOUNT.DEALLOC.SMPOOL 0x80 ;  /* 0x000000800000784c */ /* 0x000fe20000000000 */
[----:B------:R-:W-:Y:S02]  /*4710*/  UISETP.NE.AND UP1, UPT, UR46, URZ, UPT ;  /* 0x000000ff2e00728c */ /* 0x000fe4000bf25270 */
[----:B-1----:R-:W-:-:S09]  /*4720*/  ULEA UR8, UR8, UR4, 0x18 ;  /* 0x0000000408087291 */ /* 0x002fd2000f8ec0ff */
[----:B------:R1:W-:Y:S01]  /*4730*/  @P0 STS.U8 [UR8+0x1c], R0 ;  /* 0x00001c00ff000988 */ /* 0x0003e20008000008 */
[----:B------:R-:W-:Y:S05]  /*4740*/  BRA.U UP1, `(.L_x_85) ;  /* 0x0000000101a07547 */ /* 0x000fea000b800000 */
[----:B------:R-:W-:Y:S01]  /*4750*/  UIADD3 UR7, UPT, UPT, UR26, 0x140, URZ ;  /* 0x000001401a077890 */ /* 0x000fe2000fffe0ff */
[----:B------:R-:W-:-:S03]  /*4760*/  SHF.L.U32 R3, R9, 0x1f, RZ ;  /* 0x0000001f09037819 */ /* 0x000fc600000006ff */
[----:B------:R-:W-:-:S09]  /*4770*/  ULEA UR4, UR32, UR7, 0x3 ;  /* 0x0000000720047291 */ /* 0x000fd2000f8e18ff */
[----:B------:R-:W2:Y:S02]  /*4780*/  SYNCS.PHASECHK.TRANS64.TRYWAIT P0, [UR4], R3 ;  /* 0x00000003ff0075a7 */ /* 0x000ea40008001104 */
[----:B--2---:R-:W-:Y:S05]  /*4790*/  @!P0 BRA `(.L_x_86) ;  /* 0x0000004800848947 */ /* 0x004fea0003800000 */
.L_x_174:
        /* <DEDUP_REMOVED lines=9> */
.L_x_176:
        /* <DEDUP_REMOVED lines=9> */
.L_x_178:
[----:B------:R-:W-:-:S04]  /*48c0*/  UIADD3 UR4, UPT, UPT, UR4, 0x1, URZ ;  /* 0x0000000104047890 */ /* 0x000fc8000fffe0ff */
[----:B------:R-:W-:-:S04]  /*48d0*/  UISETP.NE.AND UP0, UPT, UR4, 0x4, UPT ;  /* 0x000000040400788c */ /* 0x000fc8000bf05270 */
[----:B------:R-:W-:Y:S02]  /*48e0*/  USEL UR5, URZ, 0x1, UP0 ;  /* 0x00000001ff057887 */ /* 0x000fe40008000000 */
[----:B------:R-:W-:-:S04]  /*48f0*/  USEL UR4, UR4, URZ, UP0 ;  /* 0x000000ff04047287 */ /* 0x000fc80008000000 */
[----:B------:R-:W-:Y:S01]  /*4900*/  ULEA UR4, UR4, UR7, 0x3 ;  /* 0x0000000704047291 */ /* 0x000fe2000f8e18ff */
[----:B-1----:R-:W-:-:S04]  /*4910*/  LOP3.LUT R3, R2, UR5, RZ, 0x3c, !PT ;  /* 0x0000000502037c12 */ /* 0x002fc8000f8e3cff */
[----:B------:R-:W-:Y:S01]  /*4920*/  SHF.L.U32 R3, R3, 0x1f, RZ ;  /* 0x0000001f03037819 */ /* 0x000fe200000006ff */
[----:B------:R-:W-:-:S04]  /*4930*/  IMAD.U32 R0, RZ, RZ, UR4 ;  /* 0x00000004ff007e24 */ /* 0x000fc8000f8e00ff */
[----:B------:R1:W2:Y:S03]  /*4940*/  SYNCS.PHASECHK.TRANS64.TRYWAIT P0, [R0+URZ], R3 ;  /* 0x00000003000075a7 */ /* 0x0002a600080011ff */
[----:B--2---:R-:W-:Y:S05]  /*4950*/  @!P0 NANOSLEEP.SYNCS 0x989680 ;  /* 0x009896800000895d */ /* 0x004fea0003900000 */
[----:B------:R-:W2:Y:S02]  /*4960*/  @!P0 SYNCS.PHASECHK.TRANS64 P0, [R0+URZ], R3 ;  /* 0x00000003000085a7 */ /* 0x000ea400080010ff */
[----:B--2---:R-:W-:Y:S05]  /*4970*/  @P0 BRA `(.L_x_89) ;  /* 0x0000000000200947 */ /* 0x004fea0003800000 */
.L_x_90:
[----:B--2---:R2:W4:Y:S02]  /*4980*/  SYNCS.PHASECHK.TRANS64.TRYWAIT P0, [R0+URZ], R3 ;  /* 0x00000003000075a7 */ /* 0x00452400080011ff */
[----:B----4-:R-:W-:Y:S05]  /*4990*/  @!P0 NANOSLEEP.SYNCS 0x989680 ;  /* 0x009896800000895d */ /* 0x010fea0003900000 */
[----:B------:R-:W4:Y:S02]  /*49a0*/  @!P0 SYNCS.PHASECHK.TRANS64 P0, [R0+URZ], R3 ;  /* 0x00000003000085a7 */ /* 0x000f2400080010ff */
[----:B----4-:R-:W-:Y:S05]  /*49b0*/  @!P0 BRA `(.L_x_90) ;  /* 0xfffffffc00f08947 */ /* 0x010fea000383ffff */
[----:B------:R-:W-:Y:S05]  /*49c0*/  BRA `(.L_x_89) ;  /* 0x00000000000c7947 */ /* 0x000fea0003800000 */
.L_x_85:
[----:B------:R-:W-:-:S04]  /*49d0*/  UIADD3 UR4, UPT, UPT, UR26, 0x180, URZ ;  /* 0x000001801a047890 */ /* 0x000fc8000fffe0ff */
[----:B------:R-:W-:-:S09]  /*49e0*/  UPRMT UR4, UR47, 0x654, UR4 ;  /* 0x000006542f047896 */ /* 0x000fd20008000004 */
[----:B------:R-:W-:Y:S03]  /*49f0*/  SYNCS.ARRIVE.TRANS64.RED.A1T0 RZ, [UR4], RZ ;  /* 0x000000ffffff79a7 */ /* 0x000fe60008100404 */
.L_x_89:
[----:B-12---:R-:W-:Y:S01]  /*4a00*/  SHF.L.U32 R3, RZ, 0x1f, RZ ;  /* 0x0000001fff037819 */ /* 0x006fe200000006ff */
[----:B------:R-:W-:Y:S01]  /*4a10*/  UIADD3 UR4, UPT, UPT, UR26, 0x180, URZ ;  /* 0x000001801a047890 */ /* 0x000fe2000fffe0ff */
[----:B------:R-:W-:Y:S02]  /*4a20*/  PLOP3.LUT P0, PT, PT, PT, UP1, 0x80, 0x8 ;  /* 0x000000000008781c */ /* 0x000fe40003f0f018 */
[----:B------:R-:W1:Y:S02]  /*4a30*/  SYNCS.PHASECHK.TRANS64.TRYWAIT P1, [UR26+0x180], R3 ;  /* 0x00018003ff0075a7 */ /* 0x000e64000802111a */
[----:B-1----:R-:W-:Y:S09]  /*4a40*/  @!P1 BRA `(.L_x_91) ;  /* 0x0000004800209947 */ /* 0x002ff20003800000 */
.L_x_180:
[----:B------:R-:W-:Y:S01]  /*4a50*/  @!UP1 UPRMT UR4, UR47, 0x654, UR4 ;  /* 0x000006542f049896 */ /* 0x000fe20008000004 */
[----:B------:R-:W-:Y:S01]  /*4a60*/  UMOV UR5, 0xffff ;  /* 0x0000ffff00057882 */ /* 0x000fe20000000000 */
[----:B------:R-:W-:-:S07]  /*4a70*/  UMOV UR6, 0x1 ;  /* 0x0000000100067882 */ /* 0x000fce0000000000 */
[----:B------:R-:W-:Y:S01]  /*4a80*/  @!P0 SYNCS.ARRIVE.TRANS64.RED.A1T0 RZ, [UR4], RZ ;  /* 0x000000ffffff89a7 */ /* 0x000fe20008100404 */
[----:B------:R-:W-:Y:S01]  /*4a90*/  NOP ;  /* 0x0000000000007918 */ /* 0x000fe20000000000 */
[----:B-1----:R-:W1:Y:S01]  /*4aa0*/  LDS R0, [UR8+0x14] ;  /* 0x00001408ff007984 */ /* 0x002e620008000800 */
[----:B------:R-:W-:-:S04]  /*4ab0*/  ULOP3.LUT UR4, UR44, 0xffff, URZ, 0xc0, !UPT ;  /* 0x0000ffff2c047892 */ /* 0x000fc8000f8ec0ff */
[----:B------:R-:W-:-:S04]  /*4ac0*/  USHF.R.U32.HI UR4, URZ, 0x5, UR4 ;  /* 0x00000005ff047899 */ /* 0x000fc80008011604 */
[----:B------:R-:W-:Y:S02]  /*4ad0*/  USHF.L.U32 UR5, UR5, UR4, URZ ;  /* 0x0000000405057299 */ /* 0x000fe400080006ff */
[----:B------:R-:W-:-:S04]  /*4ae0*/  USHF.L.U32 UR4, UR6, UR4, URZ ;  /* 0x0000000406047299 */ /* 0x000fc800080006ff */
[----:B-1----:R-:W-:-:S04]  /*4af0*/  LOP3.LUT R0, R0, UR5, RZ, 0xc0, !PT ;  /* 0x0000000500007c12 */ /* 0x002fc8000f8ec0ff */
[----:B------:R-:W-:-:S13]  /*4b00*/  ISETP.NE.AND P0, PT, R0, UR5, PT ;  /* 0x0000000500007c0c */ /* 0x000fda000bf05270 */
[----:B------:R-:W-:Y:S05]  /*4b10*/  @P0 BRA `(.L_x_92) ;  /* 0x0000000000580947 */ /* 0x000fea0003800000 */
[----:B------:R-:W1:Y:S02]  /*4b20*/  LDS R0, [UR8+0x18] ;  /* 0x00001808ff007984 */ /* 0x000e640008000800 */
[----:B-1----:R-:W-:-:S04]  /*4b30*/  LOP3.LUT R0, R0, UR4, RZ, 0xc0, !PT ;  /* 0x0000000400007c12 */ /* 0x002fc8000f8ec0ff */
[----:B------:R-:W-:-:S13]  /*4b40*/  ISETP.NE.AND P0, PT, R0, UR4, PT ;  /* 0x0000000400007c0c */ /* 0x000fda000bf05270 */
[----:B------:R-:W-:Y:S05]  /*4b50*/  @P0 BRA `(.L_x_93) ;  /* 0x00000000003c0947 */ /* 0x000fea0003800000 */
[----:B------:R-:W1:Y:S01]  /*4b60*/  S2R R2, SR_LANEID ;  /* 0x0000000000027919 */ /* 0x000e620000000000 */
[----:B------:R-:W-:Y:S01]  /*4b70*/  ULOP3.LUT UR5, URZ, UR5, URZ, 0x33, !UPT ;  /* 0x00000005ff057292 */ /* 0x000fe2000f8e33ff */
[----:B------:R-:W-:Y:S01]  /*4b80*/  LOP3.LUT R4, RZ, UR4, RZ, 0x33, !PT ;  /* 0x00000004ff047c12 */ /* 0x000fe2000f8e33ff */
[----:B------:R-:W-:Y:S02]  /*4b90*/  VOTEU.ANY UR4, UPT, PT ;  /* 0x0000000000047886 */ /* 0x000fe400038e0100 */
[----:B------:R-:W-:Y:S01]  /*4ba0*/  UFLO.U32 UR4, UR4 ;  /* 0x00000004000472bd */ /* 0x000fe200080e0000 */
[----:B------:R-:W2:Y:S01]  /*4bb0*/  REDUX UR6, R4 ;  /* 0x00000000040673c4 */ /* 0x000ea20000000000 */
[----:B------:R-:W-:-:S06]  /*4bc0*/  IMAD.U32 R0, RZ, RZ, UR5 ;  /* 0x00000005ff007e24 */ /* 0x000fcc000f8e00ff */
[----:B------:R4:W-:Y:S01]  /*4bd0*/  UTCATOMSWS.AND URZ, UR5 ;  /* 0x0000000500ff79e3 */ /* 0x0009e20008000000 */
[----:B------:R-:W3:Y:S01]  /*4be0*/  REDUX UR7, R0 ;  /* 0x00000000000773c4 */ /* 0x000ee20000000000 */
[----:B-1----:R-:W-:Y:S01]  /*4bf0*/  ISETP.EQ.U32.AND P0, PT, R2, UR4, PT ;  /* 0x0000000402007c0c */ /* 0x002fe2000bf02070 */
[----:B--2---:R-:W-:Y:S01]  /*4c00*/  IMAD.U32 R2, RZ, RZ, UR6 ;  /* 0x00000006ff027e24 */ /* 0x004fe2000f8e00ff */
[----:B---3--:R-:W-:-:S11]  /*4c10*/  MOV R3, UR7 ;  /* 0x0000000700037c02 */ /* 0x008fd60008000f00 */
[----:B------:R4:W-:Y:S04]  /*4c20*/  @P0 ATOMS.AND RZ, [UR8+0x14], R3 ;  /* 0x00001403ffff098c */ /* 0x0009e8000a800008 */
[----:B------:R4:W-:Y:S01]  /*4c30*/  @P0 ATOMS.AND RZ, [UR8+0x18], R2 ;  /* 0x00001802ffff098c */ /* 0x0009e2000a800008 */
[----:B------:R-:W-:Y:S05]  /*4c40*/  BRA `(.L_x_94) ;  /* 0x0000000000147947 */ /* 0x000fea0003800000 */
.L_x_93:
[----:B------:R-:W-:Y:S02]  /*4c50*/  MOV R2, 0x4c70 ;  /* 0x00004c7000027802 */ /* 0x000fe40000000f00 */
[----:B---3-5:R-:W-:Y:S05]  /*4c60*/  CALL.REL.NOINC `($__internal_0_$__cuda_sm10x_tcgen05_guardrail_trap_col_being_dealloced_not_returned_by_alloc) ;  /* 0x0000004800747944 */ /* 0x028fea0003c00000 */
[----:B------:R-:W-:Y:S05]  /*4c70*/  BRA `(.L_x_94) ;  /* 0x0000000000087947 */ /* 0x000fea0003800000 */
.L_x_92:
[----:B------:R-:W-:Y:S02]  /*4c80*/  MOV R2, 0x4ca0 ;  /* 0x00004ca000027802 */ /* 0x000fe40000000f00 */
[----:B---3-5:R-:W-:Y:S05]  /*4c90*/  CALL.REL.NOINC `($__internal_2_$__cuda_sm10x_tcgen05_guardrail_trap_unallocated_columns_being_dealloced) ;  /* 0x0000004800807944 */ /* 0x028fea0003c00000 */
.L_x_94:
[----:B------:R-:W-:Y:S01]  /*4ca0*/  NOP ;  /* 0x0000000000007918 */ /* 0x000fe20000000000 */
[----:B----4-:R-:W-:Y:S05]  /*4cb0*/  EXIT ;  /* 0x000000000000794d */ /* 0x010fea0003800000 */
.L_x_65:
[----:B------:R-:W-:-:S09]  /*4cc0*/  UISETP.NE.OR UP0, UPT, UR25, 0x3, !UP3 ;  /* 0x000000031900788c */ /* 0x000fd2000df05670 */
[----:B------:R-:W-:Y:S05]  /*4cd0*/  BRA.U UP0, `(.L_x_95) ;  /* 0x0000000d00b47547 */ /* 0x000fea000b800000 */
[----:B------:R-:W1:Y:S01]  /*4ce0*/  LDCU UR31, c[0x0][0x370] ;  /* 0x00006e00ff1f77ac */ /* 0x000e620008000800 */
[----:B------:R-:W2:Y:S01]  /*4cf0*/  LDC.64 R16, c[0x0][0x348] ;  /* 0x0000d200ff107b82 */ /* 0x000ea20000000a00 */
[----:B------:R-:W-:Y:S02]  /*4d00*/  HFMA2 R13, -RZ, RZ, 0, 0 ;  /* 0x00000000ff0d7431 */ /* 0x000fe400000001ff */
[----:B------:R-:W-:Y:S01]  /*4d10*/  IMAD.MOV.U32 R15, RZ, RZ, 0x1 ;  /* 0x00000001ff0f7424 */ /* 0x000fe200078e00ff */
[----:B------:R-:W1:Y:S01]  /*4d20*/  LDCU.128 UR32, c[0x0][0xb10] ;  /* 0x00016200ff2077ac */ /* 0x000e620008000c00 */
[----:B------:R-:W-:Y:S01]  /*4d30*/  IMAD.MOV.U32 R14, RZ, RZ, RZ ;  /* 0x000000ffff0e7224 */ /* 0x000fe200078e00ff */
[----:B------:R-:W-:Y:S01]  /*4d40*/  MOV R7, 0x1000 ;  /* 0x0000100000077802 */ /* 0x000fe20000000f00 */
[----:B------:R-:W3:Y:S01]  /*4d50*/  LDCU UR30, c[0x0][0x374] ;  /* 0x00006e80ff1e77ac */ /* 0x000ee20008000800 */
[----:B------:R-:W4:Y:S01]  /*4d60*/  LDC.64 R2, c[0x0][0x888] ;  /* 0x00022200ff027b82 */ /* 0x000f220000000a00 */
[----:B------:R-:W3:Y:S01]  /*4d70*/  LDCU UR15, c[0x0][0xb0c] ;  /* 0x00016180ff0f77ac */ /* 0x000ee20008000800 */
[----:B------:R-:W2:Y:S06]  /*4d80*/  LDCU UR40, c[0x0][0xb20] ;  /* 0x00016400ff2877ac */ /* 0x000eac0008000800 */
[----:B------:R-:W4:Y:S01]  /*4d90*/  LDC.64 R4, c[0x0][0x890] ;  /* 0x00022400ff047b82 */ /* 0x000f220000000a00 */
[----:B------:R-:W2:Y:S01]  /*4da0*/  LDCU UR4, c[0x0][0xb30] ;  /* 0x00016600ff0477ac */ /* 0x000ea20008000800 */
[----:B------:R-:W-:Y:S01]  /*4db0*/  UMOV UR21, 0x400 ;  /* 0x0000040000157882 */ /* 0x000fe20000000000 */
[----:B-1----:R-:W-:-:S02]  /*4dc0*/  UIMAD.WIDE.U32 UR6, UR31, UR32, URZ ;  /* 0x000000201f0672a5 */ /* 0x002fc4000f8e00ff */
[----:B---3--:R-:W-:Y:S02]  /*4dd0*/  UIMAD.WIDE.U32 UR8, UR30, UR35, URZ ;  /* 0x000000231e0872a5 */ /* 0x008fe4000f8e00ff */
[----:B------:R-:W-:Y:S02]  /*4de0*/  ULEA UR21, UR45, UR21, 0x18 ;  /* 0x000000152d157291 */ /* 0x000fe4000f8ec0ff */
[----:B------:R-:W-:Y:S02]  /*4df0*/  UPLOP3.LUT UP3, UPT, UPT, UPT, UPT, 0x40, 0x4 ;  /* 0x000000000004789c */ /* 0x000fe40003f6e870 */
[----:B------:R-:W-:Y:S01]  /*4e00*/  UIADD3 UR37, UPT, UPT, UR21, 0xd8, URZ ;  /* 0x000000d815257890 */ /* 0x000fe2000fffe0ff */
[----:B------:R-:W-:Y:S01]  /*4e10*/  UMOV UR6, UR7 ;  /* 0x0000000700067c82 */ /* 0x000fe20008000000 */
[----:B------:R-:W-:Y:S01]  /*4e20*/  UMOV UR38, UR9 ;  /* 0x0000000900267c82 */ /* 0x000fe20008000000 */
[----:B------:R-:W-:Y:S02]  /*4e30*/  UISETP.GE.AND UP0, UPT, UR42, 0x1, UPT ;  /* 0x000000012a00788c */ /* 0x000fe4000bf06270 */
[----:B------:R-:W-:Y:S01]  /*4e40*/  UISETP.NE.AND UP4, UPT, UR42, 0x1, UPT ;  /* 0x000000012a00788c */ /* 0x000fe2000bf85270 */
[----:B------:R-:W1:Y:S01]  /*4e50*/  LDCU.64 UR22, c[0x0][0xb28] ;  /* 0x00016500ff1677ac */ /* 0x000e620008000a00 */
[----:B------:R-:W-:-:S02]  /*4e60*/  UISETP.NE.AND UP6, UPT, UR15, 0x1, UPT ;  /* 0x000000010f00788c */ /* 0x000fc4000bfc5270 */
[----:B------:R-:W-:Y:S02]  /*4e70*/  UISETP.NE.AND UP5, UPT, UR34, 0x1, UPT ;  /* 0x000000012200788c */ /* 0x000fe4000bfa5270 */
[----:B------:R-:W-:Y:S02]  /*4e80*/  UIADD3 UR25, UPT, UPT, UR21, 0xd0, URZ ;  /* 0x000000d015197890 */ /* 0x000fe4000fffe0ff */
[----:B------:R-:W-:Y:S02]  /*4e90*/  UPRMT UR37, UR45, 0x654, UR37 ;  /* 0x000006542d257896 */ /* 0x000fe40008000025 */
[----:B------:R-:W-:Y:S02]  /*4ea0*/  USHF.R.U32.HI UR39, URZ, UR33, UR6 ;  /* 0x00000021ff277299 */ /* 0x000fe40008011606 */
[----:B--2---:R-:W-:Y:S02]  /*4eb0*/  USHF.R.U32.HI UR38, URZ, UR40, UR38 ;  /* 0x00000028ff267299 */ /* 0x004fe40008011626 */
[----:B------:R-:W-:-:S11]  /*4ec0*/  UISETP.NE.AND UP2, UPT, UR4, 0x1, UPT ;  /* 0x000000010400788c */ /* 0x000fd6000bf45270 */
.L_x_104:
[C---:B------:R-:W-:Y:S02]  /*4ed0*/  LEA R12, R14.reuse, UR21, 0x3 ;  /* 0x000000150e0c7c11 */ /* 0x040fe4000f8e18ff */
[----:B------:R-:W-:Y:S02]  /*4ee0*/  SHF.L.U32 R9, R13, 0x1f, RZ ;  /* 0x0000001f0d097819 */ /* 0x000fe400000006ff */
[----:B------:R-:W-:Y:S02]  /*4ef0*/  LEA R10, R14, UR21, 0x4 ;  /* 0x000000150e0a7c11 */ /* 0x000fe4000f8e20ff */
[----:B------:R-:W2:Y:S02]  /*4f00*/  SYNCS.PHASECHK.TRANS64.TRYWAIT P0, [R12+URZ+0x100], R9 ;  /* 0x000100090c0075a7 */ /* 0x000ea400080011ff */
[----:B--23--:R-:W-:Y:S05]  /*4f10*/  @!P0 BRA `(.L_x_96) ;  /* 0x0000004400048947 */ /* 0x00cfea0003800000 */
.L_x_181:
[----:B--2---:R-:W2:Y:S01]  /*4f20*/  LDS.128 R8, [R10+0x190] ;  /* 0x000190000a087984 */ /* 0x004ea20000000c00 */
[----:B------:R-:W-:Y:S01]  /*4f30*/  UISETP.GE.AND UP0, UPT, UR42, 0x1, UPT ;  /* 0x000000012a00788c */ /* 0x000fe2000bf06270 */
[----:B------:R-:W-:Y:S01]  /*4f40*/  @!PT LDS RZ, [RZ] ;  /* 0x00000000fffff984 */ /* 0x000fe20000000800 */
[----:B------:R-:W-:Y:S01]  /*4f50*/  @!PT LDS RZ, [RZ] ;  /* 0x00000000fffff984 */ /* 0x000fe20000000800 */
[----:B------:R-:W-:Y:S01]  /*4f60*/  @!PT LDS RZ, [RZ] ;  /* 0x00000000fffff984 */ /* 0x000fe20000000800 */
[----:B------:R-:W-:Y:S01]  /*4f70*/  @!PT LDS RZ, [RZ] ;  /* 0x00000000fffff984 */ /* 0x000fe20000000800 */
[----:B------:R3:W-:Y:S06]  /*4f80*/  MEMBAR.ALL.CTA ;  /* 0x0000000000007992 */ /* 0x0007ec0000008000 */
[----:B---3--:R-:W3:Y:S01]  /*4f90*/  FENCE.VIEW.ASYNC.S ;  /* 0x00000000000073c6 */ /* 0x008ee20000000000 */
[----:B--2---:R-:W-:Y:S11]  /*4fa0*/  LOP3.LUT P0, RZ, R10, 0x1, RZ, 0xc0, !PT ;  /* 0x000000010aff7812 */ /* 0x004ff6000780c0ff */
[----:B------:R-:W-:Y:S02]  /*4fb0*/  @!UPT UIADD3 URZ, UPT, UPT, URZ, URZ, URZ ;  /* 0x000000fffffff290 */ /* 0x000fe4000fffe0ff */
[----:B---3--:R-:W-:Y:S01]  /*4fc0*/  VOTEU.ANY UP1, P0 ;  /* 0x0000000000ff7886 */ /* 0x008fe20000020100 */
[----:B------:R-:W-:Y:S11]  /*4fd0*/  PLOP3.LUT P0, PT, PT, PT, UP1, 0x80, 0x8 ;  /* 0x000000000008781c */ /* 0x000ff60003f0f018 */
[----:B------:R-:W-:Y:S02]  /*4fe0*/  @!UPT UIADD3 URZ, UPT, UPT, URZ, URZ, URZ ;  /* 0x000000fffffff290 */ /* 0x000fe4000fffe0ff */
[----:B------:R-:W-:Y:S02]  /*4ff0*/  @P0 SHF.R.U32.HI R0, RZ, 0x10, R9 ;  /* 0x00000010ff000819 */ /* 0x000fe40000011609 */
[----:B------:R-:W-:Y:S02]  /*5000*/  @P0 MOV R6, R8 ;  /* 0x0000000800060202 */ /* 0x000fe40000000f00 */
[----:B------:R-:W-:Y:S01]  /*5010*/  @P0 R2UR UR4, R0 ;  /* 0x00000000000402ca */ /* 0x000fe200000e0000 */
[----:B------:R-:W-:Y:S01]  /*5020*/  VIADD R0, R12, 0x110 ;  /* 0x000001100c007836 */ /* 0x000fe20000000000 */
[----:B------:R-:W-:Y:S02]  /*5030*/  @P0 LOP3.LUT R8, R9, 0xffff, RZ, 0xc0, !PT ;  /* 0x0000ffff09080812 */ /* 0x000fe400078ec0ff */
[----:B------:R-:W-:Y:S02]  /*5040*/  @P0 R2UR UR6, R6 ;  /* 0x00000000060602ca */ /* 0x000fe400000e0000 */
[----:B------:R-:W-:Y:S02]  /*5050*/  PRMT R0, RZ, 0x654, R0 ;  /* 0x00000654ff007816 */ /* 0x000fe40000000000 */
[----:B------:R-:W-:Y:S02]  /*5060*/  @P0 R2UR UR5, R8 ;  /* 0x00000000080502ca */ /* 0x000fe400000e0000 */
[----:B------:R2:W-:Y:S03]  /*5070*/  SYNCS.ARRIVE.TRANS64.RED.A1T0 RZ, [R0+URZ], RZ ;  /* 0x000000ff00ff79a7 */ /* 0x0005e600081004ff */
[----:B------:R-:W-:Y:S04]  /*5080*/  @UP1 UMOV UR29, UR4 ;  /* 0x00000004001d1c82 */ /* 0x000fe80008000000 */
[----:B------:R-:W-:Y:S04]  /*5090*/  @UP1 UMOV UR14, UR6 ;  /* 0x00000006000e1c82 */ /* 0x000fe80008000000 */
[----:B------:R-:W-:Y:S01]  /*50a0*/  @UP1 UMOV UR13, UR5 ;  /* 0x00000005000d1c82 */ /* 0x000fe20008000000 */
[----:B------:R-:W-:Y:S05]  /*50b0*/  BRA.U !UP0, `(.L_x_97) ;  /* 0x0000000108a47547 */ /* 0x000fea000b800000 */
[----:B------:R-:W-:Y:S02]  /*50c0*/  UIMAD.WIDE.U32 UR8, UR13, UR35, URZ ;  /* 0x000000230d0872a5 */ /* 0x000fe4000f8e00ff */
[----:B------:R-:W-:Y:S02]  /*50d0*/  UIMAD.WIDE.U32 UR10, UR14, UR32, URZ ;  /* 0x000000200e0a72a5 */ /* 0x000fe4000f8e00ff */
[----:B------:R-:W-:Y:S02]  /*50e0*/  USEL UR4, UR30, UR38, !UP5 ;  /* 0x000000261e047287 */ /* 0x000fe4000e800000 */
[----:B------:R-:W-:Y:S02]  /*50f0*/  USEL UR7, UR31, UR39, !UP6 ;  /* 0x000000271f077287 */ /* 0x000fe4000f000000 */
[----:B-1----:R-:W-:Y:S02]  /*5100*/  UIMAD.WIDE.U32 UR16, UR4, UR22, URZ ;  /* 0x00000016041072a5 */ /* 0x002fe4000f8e00ff */
[----:B------:R-:W-:Y:S01]  /*5110*/  UIMAD.WIDE.U32 UR18, UR7, UR22, URZ ;  /* 0x00000016071272a5 */ /* 0x000fe2000f8e00ff */
[----:B------:R-:W-:Y:S02]  /*5120*/  UMOV UR5, UR9 ;  /* 0x0000000900057c82 */ /* 0x000fe40008000000 */
[----:B------:R-:W-:Y:S03]  /*5130*/  USHF.R.U32.HI UR6, URZ, UR40, UR5 ;  /* 0x00000028ff067299 */ /* 0x000fe60008011605 */
[----:B------:R-:W-:Y:S01]  /*5140*/  UMOV UR5, UR11 ;  /* 0x0000000b00057c82 */ /* 0x000fe20008000000 */
[----:B------:R-:W-:Y:S02]  /*5150*/  USEL UR6, UR13, UR6, !UP5 ;  /* 0x000000060d067287 */ /* 0x000fe4000e800000 */
[----:B------:R-:W-:Y:S02]  /*5160*/  USHF.R.U32.HI UR8, URZ, UR33, UR5 ;  /* 0x00000021ff087299 */ /* 0x000fe40008011605 */
[----:B------:R-:W-:Y:S01]  /*5170*/  UIMAD.WIDE.U32 UR10, UR6, UR22, URZ ;  /* 0x00000016060a72a5 */ /* 0x000fe2000f8e00ff */
[----:B------:R-:W-:Y:S02]  /*5180*/  UMOV UR5, UR17 ;  /* 0x0000001100057c82 */ /* 0x000fe40008000000 */
[----:B------:R-:W-:Y:S03]  /*5190*/  @UP4 USHF.R.U32.HI UR4, URZ, UR23, UR5 ;  /* 0x00000017ff044299 */ /* 0x000fe60008011605 */
[----:B------:R-:W-:Y:S01]  /*51a0*/  UMOV UR5, UR19 ;  /* 0x0000001300057c82 */ /* 0x000fe20008000000 */
[----:B------:R-:W-:Y:S02]  /*51b0*/  UIMAD UR4, UR42, UR4, URZ ;  /* 0x000000042a0472a4 */ /* 0x000fe4000f8e02ff */
[----:B------:R-:W-:Y:S02]  /*51c0*/  @UP4 USHF.R.U32.HI UR7, URZ, UR23, UR5 ;  /* 0x00000017ff074299 */ /* 0x000fe40008011605 */
[----:B------:R-:W-:Y:S02]  /*51d0*/  USEL UR5, UR14, UR8, !UP6 ;  /* 0x000000080e057287 */ /* 0x000fe4000f000000 */
[----:B------:R-:W-:Y:S02]  /*51e0*/  UIMAD UR8, UR42, UR7, URZ ;  /* 0x000000072a0872a4 */ /* 0x000fe4000f8e02ff */
[----:B------:R-:W-:Y:S03]  /*51f0*/  UISETP.GE.AND UP0, UPT, UR6, UR4, UPT ;  /* 0x000000040600728c */ /* 0x000fe6000bf06270 */
[----:B------:R-:W-:Y:S01]  /*5200*/  UMOV UR4, UR11 ;  /* 0x0000000b00047c82 */ /* 0x000fe20008000000 */
[----:B------:R-:W-:Y:S02]  /*5210*/  UISETP.GE.OR UP0, UPT, UR5, UR8, UP0 ;  /* 0x000000080500728c */ /* 0x000fe40008706670 */
[----:B------:R-:W-:Y:S02]  /*5220*/  USHF.R.U32.HI UR4, URZ, UR23, UR4 ;  /* 0x00000017ff047299 */ /* 0x000fe40008011604 */
[----:B------:R-:W-:Y:S02]  /*5230*/  UIMAD.WIDE.U32 UR8, UR5, UR22, URZ ;  /* 0x00000016050872a5 */ /* 0x000fe4000f8e00ff */
[----:B------:R-:W-:Y:S04]  /*5240*/  USEL UR10, UR6, UR4, !UP4 ;  /* 0x00000004060a7287 */ /* 0x000fe8000e000000 */
[----:B------:R-:W-:Y:S01]  /*5250*/  UIADD3 UR11, UPT, UPT, -UR10, URZ, URZ ;  /* 0x000000ff0a0b7290 */ /* 0x000fe2000fffe1ff */
[----:B------:R-:W-:Y:S02]  /*5260*/  @!UP0 UMOV UR4, UR9 ;  /* 0x0000000900048c82 */ /* 0x000fe40008000000 */
[----:B------:R-:W-:Y:S02]  /*5270*/  @!UP0 USHF.R.U32.HI UR4, URZ, UR23, UR4 ;  /* 0x00000017ff048299 */ /* 0x000fe40008011604 */
[----:B------:R-:W-:Y:S02]  /*5280*/  UIMAD UR8, UR42, UR11, UR6 ;  /* 0x0000000b2a0872a4 */ /* 0x000fe4000f8e0206 */
[----:B------:R-:W-:Y:S04]  /*5290*/  @!UP0 USEL UR4, UR5, UR4, !UP4 ;  /* 0x0000000405048287 */ /* 0x000fe8000e000000 */
[----:B------:R-:W-:Y:S02]  /*52a0*/  @!UP0 UIMAD UR8, UR7, UR8, UR4 ;  /* 0x00000008070882a4 */ /* 0x000fe4000f8e0204 */
[----:B------:R-:W-:Y:S02]  /*52b0*/  @!UP0 UIADD3 UR9, UPT, UPT, UR10, -UR4, URZ ;  /* 0x800000040a098290 */ /* 0x000fe4000fffe0ff */
[----:B------:R-:W-:Y:S02]  /*52c0*/  UIADD3 UR4, UPT, UPT, -UR5, URZ, URZ ;  /* 0x000000ff05047290 */ /* 0x000fe4000fffe1ff */
[----:B------:R-:W-:Y:S02]  /*52d0*/  UIADD3 UR7, UPT, UPT, -UR6, URZ, URZ ;  /* 0x000000ff06077290 */ /* 0x000fe4000fffe1ff */
[----:B------:R-:W-:Y:S02]  /*52e0*/  @!UP0 UIMAD UR6, UR9, UR42, UR5 ;  /* 0x0000002a090682a4 */ /* 0x000fe4000f8e0205 */
[----:B------:R-:W-:Y:S02]  /*52f0*/  UIMAD UR14, UR15, UR4, UR14 ;  /* 0x000000040f0e72a4 */ /* 0x000fe4000f8e020e */
[----:B------:R-:W-:Y:S01]  /*5300*/  UIMAD UR4, UR34, UR7, UR13 ;  /* 0x00000007220472a4 */ /* 0x000fe2000f8e020d */
[----:B------:R-:W-:Y:S02]  /*5310*/  @!UP0 UMOV UR5, UR8 ;  /* 0x0000000800058c82 */ /* 0x000fe40008000000 */
[----:B------:R-:W-:Y:S02]  /*5320*/  UIMAD UR14, UR5, UR15, UR14 ;  /* 0x0000000f050e72a4 */ /* 0x000fe4000f8e020e */
[----:B------:R-:W-:Y:S11]  /*5330*/  UIMAD UR13, UR6, UR34, UR4 ;  /* 0x00000022060d72a4 */ /* 0x000ff6000f8e0204 */
[----:B------:R-:W-:Y:S01]  /*5340*/  @!UPT UIADD3 URZ, UPT, UPT, URZ, URZ, URZ ;  /* 0x000000fffffff290 */ /* 0x000fe2000fffe0ff */
.L_x_97:
[----:B------:R-:W3:Y:S01]  /*5350*/  @!UP2 LDCU.128 UR8, c[0x0][0xb10] ;  /* 0x00016200ff08a7ac */ /* 0x000ee20008000c00 */
[C---:B----4-:R-:W-:Y:S02]  /*5360*/  ISETP.NE.U32.AND P1, PT, R4.reuse, RZ, PT ;  /* 0x000000ff0400720c */ /* 0x050fe40003f25070 */
[----:B------:R-:W-:Y:S02]  /*5370*/  ISETP.NE.U32.AND P0, PT, R4, RZ, PT ;  /* 0x000000ff0400720c */ /* 0x000fe40003f05070 */
[C---:B------:R-:W-:Y:S02]  /*5380*/  ISETP.NE.AND.EX P1, PT, R5.reuse, RZ, PT, P1 ;  /* 0x000000ff0500720c */ /* 0x040fe40003f25310 */
[----:B------:R-:W-:Y:S01]  /*5390*/  ISETP.NE.AND.EX P0, PT, R5, RZ, PT, P0 ;  /* 0x000000ff0500720c */ /* 0x000fe20003f05300 */
[----:B------:R-:W4:Y:S01]  /*53a0*/  @!UP2 LDCU UR5, c[0x0][0xb0c] ;  /* 0x00016180ff05a7ac */ /* 0x000f220008000800 */
[----:B------:R-:W-:Y:S01]  /*53b0*/  SHF.L.U32 R9, R15, 0x1f, RZ ;  /* 0x0000001f0f097819 */ /* 0x000fe200000006ff */
[----:B------:R-:W-:Y:S02]  /*53c0*/  USHF.L.U32 UR26, UR28, 0x7, URZ ;  /* 0x000000071c1a7899 */ /* 0x000fe400080006ff */
[----:B------:R-:W-:Y:S02]  /*53d0*/  USHF.L.U32 UR27, UR20, 0x6, URZ ;  /* 0x00000006141b7899 */ /* 0x000fe400080006ff */
[----:B---3--:R-:W-:Y:S07]  /*53e0*/  UIMAD.WIDE.U32 UR6, UR14, UR8, URZ ;  /* 0x000000080e0672a5 */ /* 0x008fee000f8e00ff */
[----:B------:R-:W-:Y:S01]  /*53f0*/  @!UP2 UMOV UR4, UR7 ;  /* 0x000000070004ac82 */ /* 0x000fe20008000000 */
[----:B----4-:R-:W-:Y:S02]  /*5400*/  @!UP2 UISETP.NE.AND UP0, UPT, UR5, 0x1, UPT ;  /* 0x000000010500a88c */ /* 0x010fe4000bf05270 */
[----:B------:R-:W-:Y:S02]  /*5410*/  @!UP2 USHF.R.U32.HI UR4, URZ, UR9, UR4 ;  /* 0x00000009ff04a299 */ /* 0x000fe40008011604 */
[----:B------:R-:W-:Y:S02]  /*5420*/  UIMAD.WIDE.U32 UR6, UR13, UR11, URZ ;  /* 0x0000000b0d0672a5 */ /* 0x000fe4000f8e00ff */
[----:B------:R-:W-:Y:S02]  /*5430*/  @!UP2 USEL UR8, UR14, UR4, !UP0 ;  /* 0x000000040e08a287 */ /* 0x000fe4000c000000 */
[----:B------:R-:W-:Y:S03]  /*5440*/  @!UP2 UISETP.NE.AND UP0, UPT, UR10, 0x1, UPT ;  /* 0x000000010a00a88c */ /* 0x000fe6000bf05270 */
[----:B------:R-:W-:Y:S02]  /*5450*/  @!UP2 UMOV UR6, UR7 ;  /* 0x000000070006ac82 */ /* 0x000fe40008000000 */
[----:B------:R-:W3:Y:S02]  /*5460*/  @!UP2 LDCU UR4, c[0x0][0xb20] ;  /* 0x00016400ff04a7ac */ /* 0x000ee40008000800 */
[----:B---3--:R-:W-:Y:S04]  /*5470*/  @!UP2 USHF.R.U32.HI UR6, URZ, UR4, UR6 ;  /* 0x00000004ff06a299 */ /* 0x008fe80008011606 */
[----:B------:R-:W-:Y:S04]  /*5480*/  @!UP2 USEL UR6, UR13, UR6, !UP0 ;  /* 0x000000060d06a287 */ /* 0x000fe8000c000000 */
[----:B------:R-:W-:Y:S02]  /*5490*/  @!UP2 UIADD3 UR4, UPT, UPT, -UR8, UR6, URZ ;  /* 0x000000060804a290 */ /* 0x000fe4000fffe1ff */
[----:B------:R-:W-:Y:S02]  /*54a0*/  @!UP2 UIADD3 UR6, UPT, UPT, UR8, -UR6, URZ ;  /* 0x800000060806a290 */ /* 0x000fe4000fffe0ff */
[----:B------:R-:W-:Y:S02]  /*54b0*/  @!UP2 UIMAD UR14, UR4, UR5, UR14 ;  /* 0x00000005040ea2a4 */ /* 0x000fe4000f8e020e */
[----:B------:R-:W-:Y:S01]  /*54c0*/  @!UP2 UIMAD UR13, UR6, UR10, UR13 ;  /* 0x0000000a060da2a4 */ /* 0x000fe2000f8e020d */
[----:B------:R-:W-:Y:S11]  /*54d0*/  BRA.U UP3, `(.L_x_98) ;  /* 0x0000000103107547 */ /* 0x000ff6000b800000 */
[----:B--2---:R-:W-:Y:S04]  /*54e0*/  MOV R0, UR44 ;  /* 0x0000002c00007c02 */ /* 0x004fe80008000f00 */
[----:B------:R-:W-:Y:S04]  /*54f0*/  SHF.L.U32 R11, R0, 0x1f, RZ ;  /* 0x0000001f000b7819 */ /* 0x000fe800000006ff */
[----:B------:R-:W2:Y:S02]  /*5500*/  SYNCS.PHASECHK.TRANS64.TRYWAIT P2, [UR21+0xf8], R11 ;  /* 0x0000f80bff0075a7 */ /* 0x000ea40008041115 */
[----:B--2---:R-:W-:Y:S05]  /*5510*/  @!P2 BRA `(.L_x_99) ;  /* 0x0000003c0098a947 */ /* 0x004fea0003800000 */
.L_x_98:
[----:B------:R-:W-:Y:S05]  /*5520*/  @!P1 BRA `(.L_x_100) ;  /* 0x0000000000309947 */ /* 0x000fea0003800000 */
[----:B------:R-:W-:Y:S01]  /*5530*/  ISETP.NE.U32.AND P1, PT, R2, RZ, PT ;  /* 0x000000ff0200720c */ /* 0x000fe20003f25070 */
[----:B------:R-:W3:Y:S01]  /*5540*/  LDCU.64 UR4, c[0x0][0x358] ;  /* 0x00006b00ff0477ac */ /* 0x000ee20008000a00 */
[----:B------:R-:W-:Y:S02]  /*5550*/  IMAD.MOV.U32 R90, RZ, RZ, 0x1 ;  /* 0x00000001ff5a7424 */ /* 0x000fe400078e00ff */
[----:B------:R-:W-:Y:S11]  /*5560*/  ISETP.NE.AND.EX P1, PT, R3, RZ, PT, P1 ;  /* 0x000000ff0300720c */ /* 0x000ff60003f25310 */
[----:B------:R-:W-:Y:S02]  /*5570*/  @!UPT UIADD3 URZ, UPT, UPT, URZ, URZ, URZ ;  /* 0x000000fffffff290 */ /* 0x000fe4000fffe0ff */
[----:B--2---:R-:W2:Y:S01]  /*5580*/  @P1 LDC.64 R10, c[0x0][0x888] ;  /* 0x00022200ff0a1b82 */ /* 0x004ea20000000a00 */
[----:B------:R-:W-:Y:S04]  /*5590*/  @P1 IMAD R0, R4, UR36, RZ ;  /* 0x0000002404001c24 */ /* 0x000fe8000f8e02ff */
[----:B--2---:R-:W-:Y:S04]  /*55a0*/  @P1 IMAD.WIDE R10, R0, 0x4, R10 ;  /* 0x00000004000a1825 */ /* 0x004fe800078e020a */
[----:B------:R-:W-:Y:S01]  /*55b0*/  HFMA2 R0, -RZ, RZ, 0, 5.9604644775390625e-08 ;  /* 0x00000001ff007431 */ /* 0x000fe200000001ff */
[----:B---3-5:R3:W5:Y:S04]  /*55c0*/  @P1 LDG.E R41, desc[UR4][R10.64] ;  /* 0x000000040a291981 */ /* 0x028768000c1e1900 */
[----:B------:R-:W-:Y:S01]  /*55d0*/  @!P1 PRMT R90, R0, 0x7610, R90 ;  /* 0x00007610005a9816 */ /* 0x000fe2000000005a */
[----:B---3--:R-:W4:Y:S06]  /*55e0*/  @!P1 LDC R41, c[0x0][0x880] ;  /* 0x00022000ff299b82 */ /* 0x008f2c0000000800 */
.L_x_100:
[----:B----45:R-:W-:Y:S01]  /*55f0*/  @!P0 FSETP.EQ.AND P1, PT, R41, RZ, PT ;  /* 0x000000ff2900820b */ /* 0x030fe20003f22000 */
[----:B------:R-:W-:Y:S01]  /*5600*/  @!UPT UIADD3 URZ, UPT, UPT, URZ, URZ, URZ ;  /* 0x000000fffffff290 */ /* 0x000fe2000fffe0ff */
[----:B------:R-:W-:Y:S11]  /*5610*/  @!P0 BRA `(.L_x_101) ;  /* 0x0000000000188947 */ /* 0x000ff60003800000 */
[----:B------:R-:W-:Y:S02]  /*5620*/  LOP3.LUT P0, RZ, R90, 0xff, RZ, 0xc0, !PT ;  /* 0x000000ff5aff7812 */ /* 0x000fe4000780c0ff */
[----:B------:R-:W-:Y:S04]  /*5630*/  ISETP.NE.U32.AND P1, PT, R2, RZ, PT ;  /* 0x000000ff0200720c */ /* 0x000fe80003f25070 */
[----:B------:R-:W-:Y:S04]  /*5640*/  ISETP.NE.AND.EX P1, PT, R3, RZ, PT, P1 ;  /* 0x000000ff0300720c */ /* 0x000fe80003f25310 */
[----:B------:R-:W-:Y:S03]  /*5650*/  PLOP3.LUT P1, PT, P1, PT, PT, 0x8, 0x80 ;  /* 0x000000000080781c */ /* 0x000fe60000f2e170 */
[----:B------:R-:W-:Y:S11]  /*5660*/  @P0 FSETP.EQ.AND P1, PT, R41, RZ, PT ;  /* 0x000000ff2900020b */ /* 0x000ff60003f22000 */
[----:B------:R-:W-:Y:S02]  /*5670*/  @!UPT UIADD3 URZ, UPT, UPT, URZ, URZ, URZ ;  /* 0x000000fffffff290 */ /* 0x000fe4000fffe0ff */
.L_x_101:
[----:B------:R-:W3:Y:S01]  /*5680*/  SYNCS.PHASECHK.TRANS64.TRYWAIT P2, [UR21+0xe0], R9 ;  /* 0x0000e009ff0075a7 */ /* 0x000ee20008041115 */
[----:B------:R-:W-:Y:S04]  /*5690*/  ELECT P0, URZ, PT ;  /* 0x0000000000ff782f */ /* 0x000fe80003800000 */
[----:B------:R-:W-:Y:S11]  /*56a0*/  PLOP3.LUT P1, PT, P1, P0, PT, 0xf2, 0x2f ;  /* 0x00000000002f781c */ /* 0x000ff60000f21e72 */
[----:B------:R-:W-:Y:S02]  /*56b0*/  @!UPT UIADD3 URZ, UPT, UPT, URZ, URZ, URZ ;  /* 0x000000fffffff290 */ /* 0x000fe4000fffe0ff */
[----:B------:R-:W-:Y:S05]  /*56c0*/  @!P1 IADD3 R8, P0, PT, R16, 0x580, RZ ;  /* 0x0000058010089810 */ /* 0x000fea0007f1e0ff */
[----:B------:R-:W-:Y:S01]  /*56d0*/  @!P1 IMAD.X R6, RZ, RZ, R17, P0 ;  /* 0x000000ffff069224 */ /* 0x000fe200000e0611 */
[----:B---3--:R-:W-:Y:S07]  /*56e0*/  @!P2 BRA `(.L_x_102) ;  /* 0x0000003c003ca947 */ /* 0x008fee0003800000 */
.L_x_184:
[----:B------:R-:W-:Y:S01]  /*56f0*/  @!P1 R2UR UR5, R8 ;  /* 0x00000000080592ca */ /* 0x000fe200000e0000 */
[----:B------:R-:W-:Y:S01]  /*5700*/  VOTEU.ALL UP0, P1 ;  /* 0x0000000000ff7886 */ /* 0x000fe20000800000 */
[----:B------:R-:W-:Y:S01]  /*5710*/  @!P1 R2UR UR4, R6 ;  /* 0x00000000060492ca */ /* 0x000fe200000e0000 */
[----:B------:R-:W-:Y:S01]  /*5720*/  UMOV UR16, 0x0 ;  /* 0x0000000000107882 */ /* 0x000fe20000000000 */
[----:B------:R-:W-:Y:S01]  /*5730*/  UMOV UR17, 0x10000000 ;  /* 0x1000000000117882 */ /* 0x000fe20000000000 */
[----:B------:R-:W-:Y:S01]  /*5740*/  UMOV UR28, UR36 ;  /* 0x00000024001c7c82 */ /* 0x000fe20008000000 */
[----:B------:R-:W-:Y:S01]  /*5750*/  @!UP0 UIADD3 UR24, UPT, UPT, UR21, 0x200, URZ ;  /* 0x0000020015188890 */ /* 0x000fe2000fffe0ff */
[----:B--2---:R-:W-:Y:S01]  /*5760*/  @!P1 IMAD.MOV.U32 R0, RZ, RZ, 0x1000 ;  /* 0x00001000ff009424 */ /* 0x004fe200078e00ff */
[----:B------:R-:W-:Y:S01]  /*5770*/  @!UP0 UIADD3 UR10, UPT, UPT, UR26, 0x40, URZ ;  /* 0x000000401a0a8890 */ /* 0x000fe2000fffe0ff */
[----:B------:R-:W-:Y:S01]  /*5780*/  VIADD R14, R14, 0x1 ;  /* 0x000000010e0e7836 */ /* 0x000fe20000000000 */
[----:B------:R-:W-:Y:S01]  /*5790*/  @!UP0 UIADD3 UR8, UPT, UPT, UR21, 0xa00, URZ ;  /* 0x00000a0015088890 */ /* 0x000fe2000fffe0ff */
[----:B------:R-:W-:Y:S02]  /*57a0*/  VOTEU.ALL UP0, P1 ;  /* 0x0000000000ff7886 */ /* 0x000fe40000800000 */
[----:B------:R-:W-:Y:S01]  /*57b0*/  IMAD.U32 R10, RZ, RZ, UR5 ;  /* 0x00000005ff0a7e24 */ /* 0x000fe2000f8e00ff */
[----:B------:R-:W-:Y:S01]  /*57c0*/  UMOV UR9, UR25 ;  /* 0x0000001900097c82 */ /* 0x000fe20008000000 */
[----:B------:R-:W-:Y:S01]  /*57d0*/  IMAD.U32 R11, RZ, RZ, UR4 ;  /* 0x00000004ff0b7e24 */ /* 0x000fe2000f8e00ff */
[----:B------:R-:W-:Y:S01]  /*57e0*/  UMOV UR11, UR27 ;  /* 0x0000001b000b7c82 */ /* 0x000fe20008000000 */
[----:B------:R-:W-:Y:S01]  /*57f0*/  UMOV UR12, UR36 ;  /* 0x00000024000c7c82 */ /* 0x000fe20008000000 */
[----:B------:R-:W-:Y:S01]  /*5800*/  @!P1 R2UR UR4, R10 ;  /* 0x000000000a0492ca */ /* 0x000fe200000e0000 */
[----:B------:R-:W-:Y:S01]  /*5810*/  UPRMT UR6, UR45, 0x654, UR25 ;  /* 0x000006542d067896 */ /* 0x000fe20008000019 */
[----:B------:R-:W-:Y:S11]  /*5820*/  @!P1 R2UR UR5, R11 ;  /* 0x000000000b0592ca */ /* 0x000ff600000e0000 */
[----:B------:R-:W-:Y:S02]  /*5830*/  @!UPT UIADD3 URZ, UPT, UPT, URZ, URZ, URZ ;  /* 0x000000fffffff290 */ /* 0x000fe4000fffe0ff */
[----:B------:R2:W-:Y:S01]  /*5840*/  @!UP0 UTMALDG.3D [UR24], [UR4], desc[UR16] ;  /* 0x00001018040085b4 */ /* 0x0005e20008011000 */
[----:B------:R-:W-:Y:S05]  /*5850*/  VOTEU.ALL UP0, P1 ;  /* 0x0000000000ff7886 */ /* 0x000fea0000800000 */
[----:B------:R2:W-:Y:S01]  /*5860*/  @!UP0 UTMALDG.3D [UR8], [UR4], desc[UR16] ;  /* 0x00001008040085b4 */ /* 0x0005e20008011000 */
[----:B------:R2:W-:Y:S01]  /*5870*/  @!P1 SYNCS.ARRIVE.TRANS64.RED.A0TR RZ, [UR21+0xd0], R0 ;  /* 0x0000d000ffff99a7 */ /* 0x0005e20008300415 */
[----:B------:R-:W-:Y:S01]  /*5880*/  SYNCS.ARRIVE.TRANS64.RED.A1T0 RZ, [UR6], RZ ;  /* 0x000000ffffff79a7 */ /* 0x000fe20008100406 */
[----:B------:R-:W3:Y:S02]  /*5890*/  SYNCS.PHASECHK.TRANS64.TRYWAIT P0, [UR21+0xe8], R9 ;  /* 0x0000e809ff0075a7 */ /* 0x000ee40008001115 */
[----:B--23--:R-:W-:Y:S05]  /*58a0*/  @!P0 BRA `(.L_x_103) ;  /* 0x0000003800e48947 */ /* 0x00cfea0003800000 */
.L_x_186:
[----:B------:R-:W-:Y:S01]  /*58b0*/  UIADD3 UR28, UPT, UPT, UR13, UR62, URZ ;  /* 0x0000003e0d1c7290 */ /* 0x000fe2000fffe0ff */
[----:B------:R-:W-:Y:S01]  /*58c0*/  @!P1 IADD3 R6, P0, PT, R16, 0x580, RZ ;  /* 0x0000058010069810 */ /* 0x000fe20007f1e0ff */
[----:B------:R-:W-:Y:S01]  /*58d0*/  UPLOP3.LUT UP3, UPT, UPT, UPT, UPT, 0x80, 0x8 ;  /* 0x000000000008789c */ /* 0x000fe20003f6f070 */
[----:B------:R-:W-:Y:S01]  /*58e0*/  LOP3.LUT R15, R15, 0x1, RZ, 0x3c, !PT ;  /* 0x000000010f0f7812 */ /* 0x000fe200078e3cff */
[----:B------:R-:W-:Y:S01]  /*58f0*/  VOTEU.ALL UP0, P1 ;  /* 0x0000000000ff7886 */ /* 0x000fe20000800000 */
[----:B------:R-:W-:Y:S01]  /*5900*/  @!P1 R2UR UR5, R6 ;  /* 0x00000000060592ca */ /* 0x000fe200000e0000 */
[----:B--2---:R-:W-:Y:S01]  /*5910*/  @!P1 IMAD.X R0, RZ, RZ, R17, P0 ;  /* 0x000000ffff009224 */ /* 0x004fe200000e0611 */
[----:B------:R-:W-:Y:S01]  /*5920*/  UMOV UR6, 0x0 ;  /* 0x0000000000067882 */ /* 0x000fe20000000000 */
[----:B------:R-:W-:Y:S01]  /*5930*/  UMOV UR7, 0x10000000 ;  /* 0x1000000000077882 */ /* 0x000fe20000000000 */
[----:B------:R-:W-:Y:S01]  /*5940*/  @!UP0 UIADD3 UR18, UPT, UPT, UR26, 0x20, URZ ;  /* 0x000000201a128890 */ /* 0x000fe2000fffe0ff */
[----:B------:R-:W-:Y:S01]  /*5950*/  ISETP.NE.AND P0, PT, R14, 0x2, PT ;  /* 0x000000020e00780c */ /* 0x000fe20003f05270 */
[----:B------:R-:W-:Y:S01]  /*5960*/  @!UP0 UIADD3 UR16, UPT, UPT, UR21, 0x1200, URZ ;  /* 0x0000120015108890 */ /* 0x000fe2000fffe0ff */
[----:B------:R-:W-:Y:S01]  /*5970*/  @!P1 R2UR UR4, R0 ;  /* 0x00000000000492ca */ /* 0x000fe200000e0000 */
[----:B------:R-:W-:Y:S01]  /*5980*/  @!UP0 UIADD3 UR17, UPT, UPT, UR21, 0xd8, URZ ;  /* 0x000000d815118890 */ /* 0x000fe2000fffe0ff */
[----:B------:R-:W-:Y:S01]  /*5990*/  SEL R0, RZ, 0x1, P0 ;  /* 0x00000001ff007807 */ /* 0x000fe20000000000 */
[----:B------:R-:W-:Y:S01]  /*59a0*/  @!UP0 UIADD3 UR10, UPT, UPT, UR26, 0x60, URZ ;  /* 0x000000601a0a8890 */ /* 0x000fe2000fffe0ff */
[----:B------:R-:W-:Y:S01]  /*59b0*/  SEL R14, R14, RZ, P0 ;  /* 0x000000ff0e0e7207 */ /* 0x000fe20000000000 */
[----:B------:R-:W-:Y:S01]  /*59c0*/  @!UP0 UIADD3 UR8, UPT, UPT, UR21, 0x1a00, URZ ;  /* 0x00001a0015088890 */ /* 0x000fe2000fffe0ff */
[----:B------:R-:W-:Y:S01]  /*59d0*/  IMAD.U32 R8, RZ, RZ, UR5 ;  /* 0x00000005ff087e24 */ /* 0x000fe2000f8e00ff */
[----:B------:R-:W-:Y:S01]  /*59e0*/  VOTEU.ALL UP0, P1 ;  /* 0x0000000000ff7886 */ /* 0x000fe20000800000 */
[----:B------:R-:W-:Y:S01]  /*59f0*/  UMOV UR19, UR27 ;  /* 0x0000001b00137c82 */ /* 0x000fe20008000000 */
[----:B------:R-:W-:Y:S01]  /*5a00*/  UMOV UR20, UR36 ;  /* 0x0000002400147c82 */ /* 0x000fe20008000000 */
[----:B------:R-:W-:Y:S01]  /*5a10*/  UMOV UR11, UR27 ;  /* 0x0000001b000b7c82 */ /* 0x000fe20008000000 */
[----:B------:R-:W-:Y:S01]  /*5a20*/  UMOV UR12, UR36 ;  /* 0x00000024000c7c82 */ /* 0x000fe20008000000 */
[----:B------:R-:W-:Y:S01]  /*5a30*/  UMOV UR9, UR17 ;  /* 0x0000001100097c82 */ /* 0x000fe20008000000 */
[----:B------:R-:W-:Y:S01]  /*5a40*/  IMAD.U32 R9, RZ, RZ, UR4 ;  /* 0x00000004ff097e24 */ /* 0x000fe2000f8e00ff */
[----:B------:R-:W-:Y:S01]  /*5a50*/  @!P1 R2UR UR4, R8 ;  /* 0x00000000080492ca */ /* 0x000fe200000e0000 */
[----:B------:R-:W-:Y:S01]  /*5a60*/  UMOV UR36, UR29 ;  /* 0x0000001d00247c82 */ /* 0x000fe20008000000 */
[----:B------:R-:W-:Y:S02]  /*5a70*/  LOP3.LUT R13, R13, R0, RZ, 0x3c, !PT ;  /* 0x000000000d0d7212 */ /* 0x000fe400078e3cff */
[----:B------:R-:W-:Y:S11]  /*5a80*/  @!P1 R2UR UR5, R9 ;  /* 0x00000000090592ca */ /* 0x000ff600000e0000 */
[----:B------:R-:W-:Y:S02]  /*5a90*/  @!UPT UIADD3 URZ, UPT, UPT, URZ, URZ, URZ ;  /* 0x000000fffffff290 */ /* 0x000fe4000fffe0ff */
[----:B------:R2:W-:Y:S01]  /*5aa0*/  @!UP0 UTMALDG.3D [UR16], [UR4], desc[UR6] ;  /* 0x00000610040085b4 */ /* 0x0005e20008011000 */
[----:B------:R-:W-:Y:S05]  /*5ab0*/  VOTEU.ALL UP0, P1 ;  /* 0x0000000000ff7886 */ /* 0x000fea0000800000 */
[----:B------:R3:W-:Y:S01]  /*5ac0*/  @!UP0 UTMALDG.3D [UR8], [UR4], desc[UR6] ;  /* 0x00000608040085b4 */ /* 0x0007e20008011000 */
[----:B------:R3:W-:Y:S01]  /*5ad0*/  @!P1 SYNCS.ARRIVE.TRANS64.RED.A0TR RZ, [UR21+0xd8], R7 ;  /* 0x0000d807ffff99a7 */ /* 0x0007e20008300415 */
[----:B------:R-:W-:Y:S01]  /*5ae0*/  SYNCS.ARRIVE.TRANS64.RED.A1T0 RZ, [UR37], RZ ;  /* 0x000000ffffff79a7 */ /* 0x000fe20008100425 */
[----:B--2---:R-:W-:Y:S01]  /*5af0*/  UIADD3 UR20, UPT, UPT, UR14, UR61, URZ ;  /* 0x0000003d0e147290 */ /* 0x004fe2000fffe0ff */
[----:B------:R-:W-:Y:S11]  /*5b00*/  BRA.U UP1, `(.L_x_104) ;  /* 0xfffffff101f07547 */ /* 0x000ff6000b83ffff */
[----:B------:R-:W-:-:S04]  /*5b10*/  SHF.L.U32 R3, R15, 0x1f, RZ ;  /* 0x0000001f0f037819 */ /* 0x000fc800000006ff */
[----:B------:R-:W2:Y:S02]  /*5b20*/  SYNCS.PHASECHK.TRANS64.TRYWAIT P0, [UR21+0xe0], R3 ;  /* 0x0000e003ff0075a7 */ /* 0x000ea40008001115 */
[----:B--2---:R-:W-:Y:S05]  /*5b30*/  @!P0 BRA `(.L_x_105) ;  /* 0x0000003800588947 */ /* 0x004fea0003800000 */
.L_x_188:
[----:B--2---:R-:W-:-:S07]  /*5b40*/  MOV R0, UR21 ;  /* 0x0000001500007c02 */ /* 0x004fce0008000f00 */
.L_x_106:
[----:B--2---:R-:W-:-:S04]  /*5b50*/  SHF.L.U32 R3, R15, 0x1f, RZ ;  /* 0x0000001f0f037819 */ /* 0x004fc800000006ff */
[----:B------:R2:W4:Y:S03]  /*5b60*/  SYNCS.PHASECHK.TRANS64.TRYWAIT P0, [R0+URZ+0xe8], R3 ;  /* 0x0000e803000075a7 */ /* 0x00052600080011ff */
[----:B----4-:R-:W-:Y:S05]  /*5b70*/  @!P0 NANOSLEEP.SYNCS 0x989680 ;  /* 0x009896800000895d */ /* 0x010fea0003900000 */
[----:B------:R-:W4:Y:S02]  /*5b80*/  @!P0 SYNCS.PHASECHK.TRANS64 P0, [R0+URZ+0xe8], R3 ;  /* 0x0000e803000085a7 */ /* 0x000f2400080010ff */
[----:B-1-34-:R-:W-:Y:S05]  /*5b90*/  @P0 EXIT ;  /* 0x000000000000094d */ /* 0x01afea0003800000 */
[----:B------:R-:W-:Y:S05]  /*5ba0*/  BRA `(.L_x_106) ;  /* 0xfffffffc00e87947 */ /* 0x000fea000383ffff */
.L_x_95:
[----:B------:R-:W-:-:S06]  /*5bb0*/  UISETP.GE.AND UP0, UPT, UR25, 0x4, UPT ;  /* 0x000000041900788c */ /* 0x000fcc000bf06270 */
[----:B------:R-:W-:-:S13]  /*5bc0*/  PLOP3.LUT P0, PT, PT, PT, UP0, 0x80, 0x8 ;  /* 0x000000000008781c */ /* 0x000fda0003f0f008 */
[----:B------:R-:W-:Y:S05]  /*5bd0*/  @!P0 EXIT ;  /* 0x000000000000894d */ /* 0x000fea0003800000 */
[----:B------:R-:W-:Y:S01]  /*5be0*/  BAR.SYNC.DEFER_BLOCKING 0x6, 0xa0 ;  /* 0x0182800000007b1d */ /* 0x000fe20000010000 */
[C---:B------:R-:W-:Y:S01]  /*5bf0*/  IMAD.SHL.U32 R89, R99.reuse, 0x20, RZ ;  /* 0x0000002063597824 */ /* 0x040fe200078e00ff */
[----:B------:R-:W-:Y:S01]  /*5c00*/  CS2R R96, SRZ ;  /* 0x0000000000607805 */ /* 0x000fe2000001ff00 */
[C---:B------:R-:W-:Y:S01]  /*5c10*/  IMAD.SHL.U32 R5, R99.reuse, 0x4, RZ ;  /* 0x0000000463057824 */ /* 0x040fe200078e00ff */
[----:B------:R-:W-:Y:S01]  /*5c20*/  CS2R R94, SRZ ;  /* 0x00000000005e7805 */ /* 0x000fe2000001ff00 */
[----:B------:R-:W-:Y:S01]  /*5c30*/  IMAD.U32 R37, R99, 0x10000, RZ ;  /* 0x0001000063257824 */ /* 0x000fe200078e00ff */
[----:B------:R-:W-:Y:S01]  /*5c40*/  UMOV UR44, 0x400 ;  /* 0x00000400002c7882 */ /* 0x000fe20000000000 */
[----:B------:R-:W-:Y:S01]  /*5c50*/  LOP3.LUT R4, R89, 0x80, RZ, 0xc0, !PT ;  /* 0x0000008059047812 */ /* 0x000fe200078ec0ff */
[----:B------:R-:W-:Y:S01]  /*5c60*/  ULEA UR44, UR45, UR44, 0x18 ;  /* 0x0000002c2d2c7291 */ /* 0x000fe2000f8ec0ff */
[----:B------:R-:W1:Y:S01]  /*5c70*/  LDC.64 R84, c[0x0][0x888] ;  /* 0x00022200ff547b82 */ /* 0x000e620000000a00 */
[C---:B------:R-:W-:Y:S01]  /*5c80*/  IMAD.SHL.U32 R7, R91.reuse, 0x400, RZ ;  /* 0x000004005b077824 */ /* 0x040fe200078e00ff */
[----:B------:R-:W-:Y:S01]  /*5c90*/  LOP3.LUT R5, R4, 0x10, R5, 0xf8, !PT ;  /* 0x0000001004057812 */ /* 0x000fe200078ef805 */
[----:B------:R-:W-:Y:S01]  /*5ca0*/  IMAD.SHL.U32 R4, R91, 0x200000, RZ ;  /* 0x002000005b047824 */ /* 0x000fe200078e00ff */
[C---:B------:R-:W-:Y:S01]  /*5cb0*/  LOP3.LUT R88, R89.reuse, 0xb60, RZ, 0xc0, !PT ;  /* 0x00000b6059587812 */ /* 0x040fe200078ec0ff */
[----:B------:R-:W-:Y:S01]  /*5cc0*/  UIADD3 UR4, UPT, UPT, UR44, 0x2200, URZ ;  /* 0x000022002c047890 */ /* 0x000fe2000fffe0ff */
[----:B------:R-:W-:Y:S01]  /*5cd0*/  LOP3.LUT P0, RZ, R89, 0x80, RZ, 0xc0, !PT ;  /* 0x0000008059ff7812 */ /* 0x000fe2000780c0ff */
[----:B------:R-:W-:Y:S01]  /*5ce0*/  IMAD.MOV.U32 R36, RZ, RZ, RZ ;  /* 0x000000ffff247224 */ /* 0x000fe200078e00ff */
[----:B------:R-:W2:Y:S01]  /*5cf0*/  LDC.64 R86, c[0x0][0x890] ;  /* 0x00022400ff567b82 */ /* 0x000ea20000000a00 */
[----:B------:R-:W-:Y:S01]  /*5d00*/  LOP3.LUT R4, R4, 0x200000, RZ, 0xc0, !PT ;  /* 0x0020000004047812 */ /* 0x000fe200078ec0ff */
[----:B------:R-:W-:Y:S01]  /*5d10*/  IMAD.MOV.U32 R93, RZ, RZ, RZ ;  /* 0x000000ffff5d7224 */ /* 0x000fe200078e00ff */
[----:B------:R-:W-:Y:S01]  /*5d20*/  LOP3.LUT R88, R88, 0x400, R7, 0xf8, !PT ;  /* 0x0000040058587812 */ /* 0x000fe200078ef807 */
[----:B------:R-:W-:Y:S01]  /*5d30*/  IMAD.U32 R98, RZ, RZ, UR4 ;  /* 0x00000004ff627e24 */ /* 0x000fe2000f8e00ff */
[----:B------:R-:W-:Y:S01]  /*5d40*/  LOP3.LUT R37, R4, 0x400000, R37, 0xf8, !PT ;  /* 0x0040000004257812 */ /* 0x000fe200078ef825 */
[----:B------:R-:W3:Y:S01]  /*5d50*/  LDCU UR58, c[0x0][0x370] ;  /* 0x00006e00ff3a77ac */ /* 0x000ee20008000800 */
[----:B------:R-:W4:Y:S01]  /*5d60*/  LDS R0, [UR44+0x1b0] ;  /* 0x0001b02cff007984 */ /* 0x000f220008000800 */
[----:B------:R-:W1:Y:S01]  /*5d70*/  LDC.64 R82, c[0x0][0x8b0] ;  /* 0x00022c00ff527b82 */ /* 0x000e620000000a00 */
[----:B------:R-:W-:Y:S01]  /*5d80*/  LOP3.LUT R88, R88, R5, RZ, 0xfc, !PT ;  /* 0x0000000558587212 */ /* 0x000fe200078efcff */
[----:B------:R-:W1:Y:S01]  /*5d90*/  LDCU UR43, c[0x0][0xb0c] ;  /* 0x00016180ff2b77ac */ /* 0x000e620008000800 */
[----:B------:R-:W-:Y:S01]  /*5da0*/  LOP3.LUT R99, R99, 0x60, RZ, 0xc0, !PT ;  /* 0x0000006063637812 */ /* 0x000fe200078ec0ff */
[----:B------:R-:W1:Y:S04]  /*5db0*/  LDCU UR63, c[0x0][0xb20] ;  /* 0x00016400ff3f77ac */ /* 0x000e680008000800 */
[----:B------:R-:W1:Y:S01]  /*5dc0*/  LDC.64 R80, c[0x0][0x8a8] ;  /* 0x00022a00ff507b82 */ /* 0x000e620000000a00 */
[----:B------:R-:W1:Y:S01]  /*5dd0*/  LDCU UR39, c[0x0][0xb30] ;  /* 0x00016600ff2777ac */ /* 0x000e620008000800 */
[----:B------:R-:W1:Y:S01]  /*5de0*/  LDCU.64 UR56, c[0x0][0x888] ;  /* 0x00011100ff3877ac */ /* 0x000e620008000a00 */
[----:B------:R-:W1:Y:S01]  /*5df0*/  LDCU.64 UR40, c[0x0][0xb28] ;  /* 0x00016500ff2877ac */ /* 0x000e620008000a00 */
[----:B------:R-:W1:Y:S01]  /*5e00*/  LDCU.128 UR52, c[0x0][0xb10] ;  /* 0x00016200ff3477ac */ /* 0x000e620008000c00 */
[----:B------:R-:W1:Y:S01]  /*5e10*/  LDCU UR47, c[0x0][0x374] ;  /* 0x00006e80ff2f77ac */ /* 0x000e620008000800 */
[----:B------:R-:W-:Y:S01]  /*5e20*/  UIADD3 UR60, UPT, UPT, UR44, 0x200, URZ ;  /* 0x000002002c3c7890 */ /* 0x000fe2000fffe0ff */
[----:B----4-:R-:W-:Y:S01]  /*5e30*/  IMAD.IADD R37, R0, 0x1, R37 ;  /* 0x0000000100257824 */ /* 0x010fe200078e0225 */
[----:B--23--:R-:W-:-:S10]  /*5e40*/  P2R R0, PR, RZ, 0x1 ;  /* 0x00000001ff007803 */ /* 0x00cfd40000000000 */
.L_x_132:
[C---:B------:R-:W-:Y:S02]  /*5e50*/  LEA R3, R93.reuse, UR44, 0x3 ;  /* 0x0000002c5d037c11 */ /* 0x040fe4000f8e18ff */
[----:B------:R-:W-:Y:S02]  /*5e60*/  SHF.L.U32 R0, R96, 0x1f, RZ ;  /* 0x0000001f60007819 */ /* 0x000fe400000006ff */
[----:B------:R-:W-:Y:S02]  /*5e70*/  LEA R5, R93, UR44, 0x4 ;  /* 0x0000002c5d057c11 */ /* 0x000fe4000f8e20ff */
[----:B------:R-:W2:Y:S02]  /*5e80*/  SYNCS.PHASECHK.TRANS64.TRYWAIT P0, [R3+URZ+0x100], R0 ;  /* 0x00010000030075a7 */ /* 0x000ea400080011ff */
[----:B-12---:R-:W-:Y:S05]  /*5e90*/  @!P0 BRA `(.L_x_107) ;  /* 0x0000003400988947 */ /* 0x006fea0003800000 */
.L_x_189:
[----:B------:R-:W3:Y:S01]  /*5ea0*/  LDS.128 R4, [R5+0x190] ;  /* 0x0001900005047984 */ /* 0x000ee20000000c00 */
[----:B------:R-:W-:Y:S01]  /*5eb0*/  UISETP.GE.AND UP0, UPT, UR42, 0x1, UPT ;  /* 0x000000012a00788c */ /* 0x000fe2000bf06270 */
[----:B------:R-:W-:Y:S01]  /*5ec0*/  @!PT LDS RZ, [RZ] ;  /* 0x00000000fffff984 */ /* 0x000fe20000000800 */
[----:B------:R-:W-:Y:S01]  /*5ed0*/  @!PT LDS RZ, [RZ] ;  /* 0x00000000fffff984 */ /* 0x000fe20000000800 */
[----:B------:R-:W-:Y:S01]  /*5ee0*/  @!PT LDS RZ, [RZ] ;  /* 0x00000000fffff984 */ /* 0x000fe20000000800 */
[----:B------:R-:W-:Y:S01]  /*5ef0*/  @!PT LDS RZ, [RZ] ;  /* 0x00000000fffff984 */ /* 0x000fe20000000800 */
[----:B------:R4:W-:Y:S06]  /*5f00*/  MEMBAR.ALL.CTA ;  /* 0x0000000000007992 */ /* 0x0009ec0000008000 */
[----:B----4-:R-:W4:Y:S01]  /*5f10*/  FENCE.VIEW.ASYNC.S ;  /* 0x00000000000073c6 */ /* 0x010f220000000000 */
[----:B---3--:R-:W-:Y:S11]  /*5f20*/  LOP3.LUT P0, RZ, R6, 0x1, RZ, 0xc0, !PT ;  /* 0x0000000106ff7812 */ /* 0x008ff6000780c0ff */
[----:B------:R-:W-:Y:S02]  /*5f30*/  @!UPT UIADD3 URZ, UPT, UPT, URZ, URZ, URZ ;  /* 0x000000fffffff290 */ /* 0x000fe4000fffe0ff */
[----:B----4-:R-:W-:Y:S01]  /*5f40*/  VOTEU.ANY UP1, P0 ;  /* 0x0000000000ff7886 */ /* 0x010fe20000020100 */
[----:B------:R-:W-:Y:S01]  /*5f50*/  PLOP3.LUT P0, PT, PT, PT, UP1, 0x80, 0x8 ;  /* 0x000000000008781c */ /* 0x000fe20003f0f018 */
[----:B------:R-:W-:Y:S11]  /*5f60*/  UP2UR UR46, UPR, URZ, 0x2 ;  /* 0x00000002ff2e7883 */ /* 0x000ff60008000000 */
[----:B------:R-:W-:Y:S01]  /*5f70*/  @!UPT UIADD3 URZ, UPT, UPT, URZ, URZ, URZ ;  /* 0x000000fffffff290 */ /* 0x000fe2000fffe0ff */
[----:B--2---:R-:W-:Y:S02]  /*5f80*/  @P0 SHF.R.U32.HI R0, RZ, 0x10, R5 ;  /* 0x00000010ff000819 */ /* 0x004fe40000011605 */
        /* <DEDUP_REMOVED lines=12> */
[----:B-1----:R-:W-:Y:S02]  /*6050*/  UIMAD.WIDE.U32 UR4, UR47, UR55, URZ ;  /* 0x000000372f0472a5 */ /* 0x002fe4000f8e00ff */
[----:B------:R-:W-:Y:S02]  /*6060*/  UIMAD.WIDE.U32 UR6, UR58, UR52, URZ ;  /* 0x000000343a0672a5 */ /* 0x000fe4000f8e00ff */
[----:B------:R-:W-:Y:S02]  /*6070*/  UISETP.NE.AND UP0, UPT, UR54, 0x1, UPT ;  /* 0x000000013600788c */ /* 0x000fe4000bf05270 */
[----:B------:R-:W-:Y:S02]  /*6080*/  UIMAD.WIDE.U32 UR8, UR37, UR55, URZ ;  /* 0x00000037250872a5 */ /* 0x000fe4000f8e00ff */
[----:B------:R-:W-:Y:S02]  /*6090*/  UIMAD.WIDE.U32 UR10, UR38, UR52, URZ ;  /* 0x00000034260a72a5 */ /* 0x000fe4000f8e00ff */
[----:B------:R-:W-:Y:S02]  /*60a0*/  UISETP.NE.AND UP1, UPT, UR43, 0x1, UPT ;  /* 0x000000012b00788c */ /* 0x000fe4000bf25270 */
[----:B------:R-:W-:Y:S01]  /*60b0*/  UISETP.NE.AND UP2, UPT, UR42, 0x1, UPT ;  /* 0x000000012a00788c */ /* 0x000fe2000bf45270 */
[----:B------:R-:W-:Y:S02]  /*60c0*/  UMOV UR4, UR5 ;  /* 0x0000000500047c82 */ /* 0x000fe40008000000 */
[----:B------:R-:W-:Y:S03]  /*60d0*/  USHF.R.U32.HI UR5, URZ, UR63, UR4 ;  /* 0x0000003fff057299 */ /* 0x000fe60008011604 */
[----:B------:R-:W-:Y:S02]  /*60e0*/  UMOV UR4, UR7 ;  /* 0x0000000700047c82 */ /* 0x000fe40008000000 */
[----:B------:R-:W-:Y:S02]  /*60f0*/  USHF.R.U32.HI UR7, URZ, UR53, UR4 ;  /* 0x00000035ff077299 */ /* 0x000fe40008011604 */
[----:B------:R-:W-:Y:S02]  /*6100*/  USEL UR4, UR47, UR5, !UP0 ;  /* 0x000000052f047287 */ /* 0x000fe4000c000000 */
[----:B------:R-:W-:Y:S01]  /*6110*/  USEL UR7, UR58, UR7, !UP1 ;  /* 0x000000073a077287 */ /* 0x000fe2000c800000 */
[----:B------:R-:W-:Y:S01]  /*6120*/  UMOV UR5, UR9 ;  /* 0x0000000900057c82 */ /* 0x000fe20008000000 */
[----:B------:R-:W-:Y:S02]  /*6130*/  UIMAD.WIDE.U32 UR8, UR4, UR40, URZ ;  /* 0x00000028040872a5 */ /* 0x000fe4000f8e00ff */
[----:B------:R-:W-:Y:S03]  /*6140*/  USHF.R.U32.HI UR6, URZ, UR63, UR5 ;  /* 0x0000003fff067299 */ /* 0x000fe60008011605 */
[----:B------:R-:W-:Y:S01]  /*6150*/  UMOV UR5, UR11 ;  /* 0x0000000b00057c82 */ /* 0x000fe20008000000 */
[----:B------:R-:W-:Y:S02]  /*6160*/  UIMAD.WIDE.U32 UR10, UR7, UR40, URZ ;  /* 0x00000028070a72a5 */ /* 0x000fe4000f8e00ff */
[----:B------:R-:W-:Y:S02]  /*6170*/  USHF.R.U32.HI UR12, URZ, UR53, UR5 ;  /* 0x00000035ff0c7299 */ /* 0x000fe40008011605 */
[----:B------:R-:W-:Y:S01]  /*6180*/  USEL UR6, UR37, UR6, !UP0 ;  /* 0x0000000625067287 */ /* 0x000fe2000c000000 */
[----:B------:R-:W-:Y:S02]  /*6190*/  UMOV UR5, UR9 ;  /* 0x0000000900057c82 */ /* 0x000fe40008000000 */
[----:B------:R-:W-:Y:S01]  /*61a0*/  UMOV UR10, UR11 ;  /* 0x0000000b000a7c82 */ /* 0x000fe20008000000 */
[----:B------:R-:W-:Y:S02]  /*61b0*/  @UP2 USHF.R.U32.HI UR4, URZ, UR41, UR5 ;  /* 0x00000029ff042299 */ /* 0x000fe40008011605 */
[----:B------:R-:W-:Y:S02]  /*61c0*/  @UP2 USHF.R.U32.HI UR7, URZ, UR41, UR10 ;  /* 0x00000029ff072299 */ /* 0x000fe4000801160a */
[----:B------:R-:W-:Y:S02]  /*61d0*/  UIMAD UR4, UR42, UR4, URZ ;  /* 0x000000042a0472a4 */ /* 0x000fe4000f8e02ff */
[----:B------:R-:W-:Y:S02]  /*61e0*/  UIMAD.WIDE.U32 UR10, UR6, UR40, URZ ;  /* 0x00000028060a72a5 */ /* 0x000fe4000f8e00ff */
[----:B------:R-:W-:Y:S02]  /*61f0*/  USEL UR5, UR38, UR12, !UP1 ;  /* 0x0000000c26057287 */ /* 0x000fe4000c800000 */
[----:B------:R-:W-:Y:S02]  /*6200*/  UIMAD UR8, UR42, UR7, URZ ;  /* 0x000000072a0872a4 */ /* 0x000fe4000f8e02ff */
[----:B------:R-:W-:Y:S03]  /*6210*/  UISETP.GE.AND UP0, UPT, UR6, UR4, UPT ;  /* 0x000000040600728c */ /* 0x000fe6000bf06270 */
[----:B------:R-:W-:Y:S01]  /*6220*/  UMOV UR4, UR11 ;  /* 0x0000000b00047c82 */ /* 0x000fe20008000000 */
[----:B------:R-:W-:Y:S02]  /*6230*/  UISETP.GE.OR UP0, UPT, UR5, UR8, UP0 ;  /* 0x000000080500728c */ /* 0x000fe40008706670 */
[----:B------:R-:W-:Y:S02]  /*6240*/  USHF.R.U32.HI UR4, URZ, UR41, UR4 ;  /* 0x00000029ff047299 */ /* 0x000fe40008011604 */
[----:B------:R-:W-:Y:S02]  /*6250*/  UIMAD.WIDE.U32 UR8, UR5, UR40, URZ ;  /* 0x00000028050872a5 */ /* 0x000fe4000f8e00ff */
[----:B------:R-:W-:Y:S02]  /*6260*/  USEL UR11, UR6, UR4, !UP2 ;  /* 0x00000004060b7287 */ /* 0x000fe4000d000000 */
[----:B------:R-:W-:Y:S02]  /*6270*/  UIADD3 UR8, UPT, UPT, -UR5, URZ, URZ ;  /* 0x000000ff05087290 */ /* 0x000fe4000fffe1ff */
[----:B------:R-:W-:Y:S01]  /*6280*/  UIADD3 UR10, UPT, UPT, -UR11, URZ, URZ ;  /* 0x000000ff0b0a7290 */ /* 0x000fe2000fffe1ff */
[----:B------:R-:W-:Y:S01]  /*6290*/  @!UP0 UMOV UR4, UR9 ;  /* 0x0000000900048c82 */ /* 0x000fe20008000000 */
[----:B------:R-:W-:Y:S02]  /*62a0*/  UIADD3 UR9, UPT, UPT, -UR6, URZ, URZ ;  /* 0x000000ff06097290 */ /* 0x000fe4000fffe1ff */
[----:B------:R-:W-:Y:S02]  /*62b0*/  @!UP0 USHF.R.U32.HI UR4, URZ, UR41, UR4 ;  /* 0x00000029ff048299 */ /* 0x000fe40008011604 */
[----:B------:R-:W-:Y:S02]  /*62c0*/  UIMAD UR10, UR42, UR10, UR6 ;  /* 0x0000000a2a0a72a4 */ /* 0x000fe4000f8e0206 */
[----:B------:R-:W-:Y:S04]  /*62d0*/  @!UP0 USEL UR4, UR5, UR4, !UP2 ;  /* 0x0000000405048287 */ /* 0x000fe8000d000000 */
[----:B------:R-:W-:Y:S02]  /*62e0*/  @!UP0 UIMAD UR10, UR7, UR10, UR4 ;  /* 0x0000000a070a82a4 */ /* 0x000fe4000f8e0204 */
[----:B------:R-:W-:Y:S02]  /*62f0*/  @!UP0 UIADD3 UR11, UPT, UPT, UR11, -UR4, URZ ;  /* 0x800000040b0b8290 */ /* 0x000fe4000fffe0ff */
[----:B------:R-:W-:Y:S02]  /*6300*/  UIMAD UR7, UR43, UR8, UR38 ;  /* 0x000000082b0772a4 */ /* 0x000fe4000f8e0226 */
[----:B------:R-:W-:Y:S02]  /*6310*/  @!UP0 UIMAD UR6, UR11, UR42, UR5 ;  /* 0x0000002a0b0682a4 */ /* 0x000fe4000f8e0205 */
[----:B------:R-:W-:Y:S01]  /*6320*/  UIMAD UR4, UR54, UR9, UR37 ;  /* 0x00000009360472a4 */ /* 0x000fe2000f8e0225 */
[----:B------:R-:W-:Y:S02]  /*6330*/  @!UP0 UMOV UR5, UR10 ;  /* 0x0000000a00058c82 */ /* 0x000fe40008000000 */
[----:B------:R-:W-:Y:S02]  /*6340*/  UIMAD UR38, UR5, UR43, UR7 ;  /* 0x0000002b052672a4 */ /* 0x000fe4000f8e0207 */
[----:B------:R-:W-:Y:S11]  /*6350*/  UIMAD UR37, UR6, UR54, UR4 ;  /* 0x00000036062572a4 */ /* 0x000ff6000f8e0204 */
[----:B------:R-:W-:Y:S01]  /*6360*/  @!UPT UIADD3 URZ, UPT, UPT, URZ, URZ, URZ ;  /* 0x000000fffffff290 */ /* 0x000fe2000fffe0ff */
.L_x_108:
[----:B-1----:R-:W-:Y:S01]  /*6370*/  UISETP.NE.AND UP0, UPT, UR39, 0x1, UPT ;  /* 0x000000012700788c */ /* 0x002fe2000bf05270 */
[----:B------:R-:W-:Y:S01]  /*6380*/  IADD3 R93, PT, PT, R93, 0x1, RZ ;  /* 0x000000015d5d7810 */ /* 0x000fe20007ffe0ff */
[----:B------:R-:W-:Y:S02]  /*6390*/  USHF.L.U32 UR50, UR20, 0x6, URZ ;  /* 0x0000000614327899 */ /* 0x000fe400080006ff */
[----:B------:R-:W-:Y:S07]  /*63a0*/  USHF.L.U32 UR49, UR28, 0x7, URZ ;  /* 0x000000071c317899 */ /* 0x000fee00080006ff */
[----:B------:R-:W1:Y:S01]  /*63b0*/  @!UP0 LDCU.128 UR12, c[0x0][0xb10] ;  /* 0x00016200ff0c87ac */ /* 0x000e620008000c00 */
[----:B------:R-:W3:Y:S01]  /*63c0*/  @!UP0 LDCU UR5, c[0x0][0xb0c] ;  /* 0x00016180ff0587ac */ /* 0x000ee20008000800 */
[----:B------:R-:W4:Y:S01]  /*63d0*/  @!UP0 LDCU UR10, c[0x0][0xb20] ;  /* 0x00016400ff0a87ac */ /* 0x000f220008000800 */
[----:B-1----:R-:W-:Y:S02]  /*63e0*/  UIMAD.WIDE.U32 UR8, UR38, UR12, URZ ;  /* 0x0000000c260872a5 */ /* 0x002fe4000f8e00ff */
[----:B------:R-:W-:Y:S02]  /*63f0*/  UIMAD.WIDE.U32 UR6, UR37, UR15, URZ ;  /* 0x0000000f250672a5 */ /* 0x000fe4000f8e00ff */
[----:B------:R-:W-:Y:S03]  /*6400*/  @!UP0 UISETP.NE.AND UP1, UPT, UR14, 0x1, UPT ;  /* 0x000000010e00888c */ /* 0x000fe6000bf25270 */
[----:B------:R-:W-:Y:S01]  /*6410*/  @!UP0 UMOV UR4, UR9 ;  /* 0x0000000900048c82 */ /* 0x000fe20008000000 */
[----:B---3--:R-:W-:Y:S02]  /*6420*/  @!UP0 UISETP.NE.AND UP2, UPT, UR5, 0x1, UPT ;  /* 0x000000010500888c */ /* 0x008fe4000bf45270 */
[----:B------:R-:W-:Y:S01]  /*6430*/  @!UP0 USHF.R.U32.HI UR4, URZ, UR13, UR4 ;  /* 0x0000000dff048299 */ /* 0x000fe20008011604 */
[----:B------:R-:W-:Y:S02]  /*6440*/  @!UP0 UMOV UR6, UR7 ;  /* 0x0000000700068c82 */ /* 0x000fe40008000000 */
[----:B----4-:R-:W-:Y:S02]  /*6450*/  @!UP0 USHF.R.U32.HI UR6, URZ, UR10, UR6 ;  /* 0x0000000aff068299 */ /* 0x010fe40008011606 */
[----:B------:R-:W-:Y:S02]  /*6460*/  @!UP0 USEL UR7, UR38, UR4, !UP2 ;  /* 0x0000000426078287 */ /* 0x000fe4000d000000 */
[----:B------:R-:W-:Y:S04]  /*6470*/  @!UP0 USEL UR6, UR37, UR6, !UP1 ;  /* 0x0000000625068287 */ /* 0x000fe8000c800000 */
[----:B------:R-:W-:Y:S02]  /*6480*/  @!UP0 UIADD3 UR4, UPT, UPT, -UR7, UR6, URZ ;  /* 0x0000000607048290 */ /* 0x000fe4000fffe1ff */
[----:B------:R-:W-:Y:S02]  /*6490*/  @!UP0 UIADD3 UR6, UPT, UPT, UR7, -UR6, URZ ;  /* 0x8000000607068290 */ /* 0x000fe4000fffe0ff */
[----:B------:R-:W-:Y:S02]  /*64a0*/  @!UP0 UIMAD UR38, UR4, UR5, UR38 ;  /* 0x00000005042682a4 */ /* 0x000fe4000f8e0226 */
[----:B------:R-:W-:Y:S02]  /*64b0*/  @!UP0 UIMAD UR37, UR6, UR14, UR37 ;  /* 0x0000000e062582a4 */ /* 0x000fe4000f8e0225 */
[----:B------:R-:W-:Y:S09]  /*64c0*/  ULOP3.LUT UP0, URZ, UR60, 0x90, URZ, 0xc0, !UPT ;  /* 0x000000903cff7892 */ /* 0x000ff2000f80c0ff */
[----:B------:R-:W-:Y:S05]  /*64d0*/  BRA.U !UP0, `(.L_x_109) ;  /* 0x0000000108407547 */ /* 0x000fea000b800000 */
[----:B------:R-:W1:Y:S01]  /*64e0*/  LDCU.64 UR8, c[0x4][0x80] ;  /* 0x01001000ff0877ac */ /* 0x000e620008000a00 */
[----:B------:R-:W-:Y:S01]  /*64f0*/  MOV R3, 0x0 ;  /* 0x0000000000037802 */ /* 0x000fe20000000f00 */
[----:B------:R-:W-:Y:S02]  /*6500*/  HFMA2 R12, -RZ, RZ, 0, 5.9604644775390625e-08 ;  /* 0x00000001ff0c7431 */ /* 0x000fe400000001ff */
[----:B------:R-:W-:Y:S02]  /*6510*/  IMAD.MOV.U32 R8, RZ, RZ, 0x70 ;  /* 0x00000070ff087424 */ /* 0x000fe400078e00ff */
[----:B------:R-:W-:Y:S01]  /*6520*/  IMAD.MOV.U32 R13, RZ, RZ, RZ ;  /* 0x000000ffff0d7224 */ /* 0x000fe200078e00ff */
[----:B------:R-:W3:Y:S01]  /*6530*/  LDCU.64 UR6, c[0x4][0x88] ;  /* 0x01001100ff0677ac */ /* 0x000ee20008000a00 */
[----:B------:R-:W4:Y:S01]  /*6540*/  LDC.64 R2, c[0x4][R3] ;  /* 0x0100000003027b82 */ /* 0x000f220000000a00 */
[----:B------:R-:W2:Y:S01]  /*6550*/  LDCU.64 UR4, c[0x4][0x8] ;  /* 0x01000100ff0477ac */ /* 0x000ea20008000a00 */
[----:B-1----:R-:W-:Y:S01]  /*6560*/  MOV R5, UR9 ;  /* 0x0000000900057c02 */ /* 0x002fe20008000f00 */
[----:B------:R-:W-:Y:S01]  /*6570*/  IMAD.U32 R4, RZ, RZ, UR8 ;  /* 0x00000008ff047e24 */ /* 0x000fe2000f8e00ff */
[----:B---3--:R-:W-:Y:S01]  /*6580*/  MOV R7, UR7 ;  /* 0x0000000700077c02 */ /* 0x008fe20008000f00 */
[----:B------:R-:W-:Y:S01]  /*6590*/  IMAD.U32 R6, RZ, RZ, UR6 ;  /* 0x00000006ff067e24 */ /* 0x000fe2000f8e00ff */
[----:B--2---:R-:W-:Y:S01]  /*65a0*/  MOV R11, UR5 ;  /* 0x00000005000b7c02 */ /* 0x004fe20008000f00 */
[----:B------:R-:W-:Y:S02]  /*65b0*/  IMAD.U32 R10, RZ, RZ, UR4 ;  /* 0x00000004ff0a7e24 */ /* 0x000fe4000f8e00ff */
[----:B------:R-:W-:Y:S07]  /*65c0*/  LEPC R20, `(.L_x_109) ;  /* 0x000000001014794e */ /* 0x000fee0000000000 */
[----:B----45:R-:W-:Y:S05]  /*65d0*/  CALL.ABS.NOINC R2 ;  /* 0x0000000002007343 */ /* 0x030fea0003c00000 */
.L_x_109:
[----:B------:R-:W-:Y:S01]  /*65e0*/  LOP3.LUT P0, RZ, R98, 0x90, RZ, 0xc0, !PT ;  /* 0x0000009062ff7812 */ /* 0x000fe2000780c0ff */
[----:B------:R-:W-:Y:S11]  /*65f0*/  BSSY.RECONVERGENT B6, `(.L_x_110) ;  /* 0x0000013000067945 */ /* 0x000ff60003800200 */
[----:B------:R-:W-:Y:S01]  /*6600*/  @!UPT UIADD3 URZ, UPT, UPT, URZ, URZ, URZ ;  /* 0x000000fffffff290 */ /* 0x000fe2000fffe0ff */
[----:B------:R-:W-:Y:S05]  /*6610*/  @!P0 BRA `(.L_x_111) ;  /* 0x0000000000408947 */ /* 0x000fea0003800000 */
        /* <DEDUP_REMOVED lines=16> */
.L_x_111:
[----:B------:R-:W-:Y:S05]  /*6720*/  BSYNC.RECONVERGENT B6 ;  /* 0x0000000000067941 */ /* 0x000fea0003800200 */
.L_x_110:
[----:B------:R-:W-:Y:S02]  /*6730*/  ISETP.NE.U32.AND P0, PT, RZ, UR56, PT ;  /* 0x00000038ff007c0c */ /* 0x000fe4000bf05070 */
[C---:B------:R-:W-:Y:S02]  /*6740*/  ISETP.NE.U32.AND P4, PT, R86.reuse, RZ, PT ;  /* 0x000000ff5600720c */ /* 0x040fe40003f85070 */
[----:B------:R-:W-:Y:S02]  /*6750*/  ISETP.NE.U32.AND P1, PT, R86, RZ, PT ;  /* 0x000000ff5600720c */ /* 0x000fe40003f25070 */
[----:B------:R-:W-:Y:S02]  /*6760*/  ISETP.NE.AND.EX P0, PT, RZ, UR57, PT, P0 ;  /* 0x00000039ff007c0c */ /* 0x000fe4000bf05300 */
[C---:B------:R-:W-:Y:S02]  /*6770*/  ISETP.NE.AND.EX P4, PT, R87.reuse, RZ, PT, P4 ;  /* 0x000000ff5700720c */ /* 0x040fe40003f85340 */
[----:B------:R-:W-:Y:S02]  /*6780*/  ISETP.NE.AND.EX P1, PT, R87, RZ, P0, P1 ;  /* 0x000000ff5700720c */ /* 0x000fe40000725310 */
[----:B------:R-:W-:Y:S02]  /*6790*/  ISETP.NE.U32.AND P5, PT, R82, RZ, PT ;  /* 0x000000ff5200720c */ /* 0x000fe40003fa5070 */
[----:B------:R-:W-:Y:S02]  /*67a0*/  ISETP.NE.U32.AND P2, PT, RZ, UR56, PT ;  /* 0x00000038ff007c0c */ /* 0x000fe4000bf45070 */
[----:B------:R-:W-:Y:S02]  /*67b0*/  PLOP3.LUT P0, PT, PT, PT, PT, 0x8, 0x80 ;  /* 0x000000000080781c */ /* 0x000fe40003f0e170 */
[----:B------:R-:W-:Y:S02]  /*67c0*/  ISETP.NE.AND.EX P5, PT, R83, RZ, PT, P5 ;  /* 0x000000ff5300720c */ /* 0x000fe40003fa5350 */
[----:B------:R-:W-:Y:S03]  /*67d0*/  ISETP.NE.AND.EX P2, PT, RZ, UR57, PT, P2 ;  /* 0x00000039ff007c0c */ /* 0x000fe6000bf45320 */
[----:B------:R-:W-:Y:S01]  /*67e0*/  @!P1 PLOP3.LUT P0, PT, P4, PT, PT, 0x80, 0x8 ;  /* 0x000000000008981c */ /* 0x000fe2000270f070 */
[----:B------:R-:W-:Y:S01]  /*67f0*/  @!UPT UIADD3 URZ, UPT, UPT, URZ, URZ, URZ ;  /* 0x000000fffffff290 */ /* 0x000fe2000fffe0ff */
[----:B------:R-:W-:Y:S11]  /*6800*/  @!P4 BRA `(.L_x_112) ;  /* 0x000000000030c947 */ /* 0x000ff60003800000 */
[----:B------:R-:W-:Y:S01]  /*6810*/  ISETP.NE.U32.AND P3, PT, R84, RZ, PT ;  /* 0x000000ff5400720c */ /* 0x000fe20003f65070 */
[----:B------:R-:W1:Y:S01]  /*6820*/  LDCU.64 UR4, c[0x0][0x358] ;  /* 0x00006b00ff0477ac */ /* 0x000e620008000a00 */
[----:B------:R-:W-:Y:S02]  /*6830*/  IMAD.MOV.U32 R90, RZ, RZ, 0x1 ;  /* 0x00000001ff5a7424 */ /* 0x000fe400078e00ff */
[----:B------:R-:W-:Y:S11]  /*6840*/  ISETP.NE.AND.EX P3, PT, R85, RZ, PT, P3 ;  /* 0x000000ff5500720c */ /* 0x000ff60003f65330 */
[----:B------:R-:W-:Y:S02]  /*6850*/  @!UPT UIADD3 URZ, UPT, UPT, URZ, URZ, URZ ;  /* 0x000000fffffff290 */ /* 0x000fe4000fffe0ff */
[----:B------:R-:W3:Y:S01]  /*6860*/  @P3 LDC.64 R2, c[0x0][0x888] ;  /* 0x00022200ff023b82 */ /* 0x000ee20000000a00 */
[----:B--2---:R-:W-:Y:S04]  /*6870*/  @P3 IMAD R0, R86, UR36, RZ ;  /* 0x0000002456003c24 */ /* 0x004fe8000f8e02ff */
[----:B---3--:R-:W-:Y:S04]  /*6880*/  @P3 IMAD.WIDE R2, R0, 0x4, R2 ;  /* 0x0000000400023825 */ /* 0x008fe800078e0202 */
[----:B------:R-:W-:Y:S01]  /*6890*/  HFMA2 R0, -RZ, RZ, 0, 5.9604644775390625e-08 ;  /* 0x00000001ff007431 */ /* 0x000fe200000001ff */
[----:B-1---5:R1:W5:Y:S04]  /*68a0*/  @P3 LDG.E R41, desc[UR4][R2.64] ;  /* 0x0000000402293981 */ /* 0x022368000c1e1900 */
[----:B------:R-:W-:Y:S01]  /*68b0*/  @!P3 PRMT R90, R0, 0x7610, R90 ;  /* 0x00007610005ab816 */ /* 0x000fe2000000005a */
[----:B-1----:R-:W3:Y:S06]  /*68c0*/  @!P3 LDC R41, c[0x0][0x880] ;  /* 0x00022000ff29bb82 */ /* 0x002eec0000000800 */
.L_x_112:
[----:B------:R-:W-:Y:S05]  /*68d0*/  @!P5 BRA `(.L_x_113) ;  /* 0x000000000024d947 */ /* 0x000fea0003800000 */
[----:B------:R-:W-:Y:S01]  /*68e0*/  ISETP.NE.U32.AND P3, PT, R80, RZ, PT ;  /* 0x000000ff5000720c */ /* 0x000fe20003f65070 */
[----:B------:R-:W1:Y:S03]  /*68f0*/  LDCU.64 UR4, c[0x0][0x358] ;  /* 0x00006b00ff0477ac */ /* 0x000e660008000a00 */
[----:B------:R-:W-:Y:S11]  /*6900*/  ISETP.NE.AND.EX P3, PT, R81, RZ, PT, P3 ;  /* 0x000000ff5100720c */ /* 0x000ff60003f65330 */
[----:B------:R-:W-:Y:S02]  /*6910*/  @!UPT UIADD3 URZ, UPT, UPT, URZ, URZ, URZ ;  /* 0x000000fffffff290 */ /* 0x000fe4000fffe0ff */
[----:B------:R-:W4:Y:S01]  /*6920*/  @P3 LDC.64 R2, c[0x0][0x8a8] ;  /* 0x00022a00ff023b82 */ /* 0x000f220000000a00 */
[----:B--2---:R-:W-:Y:S04]  /*6930*/  @P3 IMAD R0, R82, UR36, RZ ;  /* 0x0000002452003c24 */ /* 0x004fe8000f8e02ff */
[----:B----4-:R-:W-:Y:S05]  /*6940*/  @P3 IMAD.WIDE R2, R0, 0x4, R2 ;  /* 0x0000000400023825 */ /* 0x010fea00078e0202 */
[----:B-1---5:R1:W5:Y:S02]  /*6950*/  @P3 LDG.E R38, desc[UR4][R2.64] ;  /* 0x0000000402263981 */ /* 0x022364000c1e1900 */
[----:B-1----:R-:W4:Y:S02]  /*6960*/  @!P3 LDC R38, c[0x0][0x8a0] ;  /* 0x00022800ff26bb82 */ /* 0x002f240000000800 */
.L_x_113:
[----:B---3-5:R-:W-:Y:S01]  /*6970*/  FSETP.NEU.AND P3, PT, R41, RZ, PT ;  /* 0x000000ff2900720b */ /* 0x028fe20003f6d000 */
[----:B------:R-:W-:Y:S01]  /*6980*/  BSSY B1, `(.L_x_114) ;  /* 0x0000040000017945 */ /* 0x000fe20003800000 */
[----:B------:R-:W-:Y:S01]  /*6990*/  SEL R7, RZ, 0xffffffff, P2 ;  /* 0xffffffffff077807 */ /* 0x000fe20001000000 */
[----:B------:R-:W-:Y:S01]  /*69a0*/  IMAD.MOV.U32 R71, RZ, RZ, 0x1 ;  /* 0x00000001ff477424 */ /* 0x000fe200078e00ff */
[----:B--2---:R-:W-:Y:S01]  /*69b0*/  @!P1 SEL R0, RZ, 0xffffffff, P3 ;  /* 0xffffffffff009807 */ /* 0x004fe20001800000 */
[----:B------:R-:W-:Y:S01]  /*69c0*/  IMAD R39, R36, 0x40, R37 ;  /* 0x0000004024277824 */ /* 0x000fe200078e0225 */
[----:B------:R-:W-:Y:S02]  /*69d0*/  LOP3.LUT P2, RZ, R90, 0xff, RZ, 0xc0, !PT ;  /* 0x000000ff5aff7812 */ /* 0x000fe4000784c0ff */
[----:B------:R-:W-:Y:S02]  /*69e0*/  CS2R R78, SRZ ;  /* 0x00000000004e7805 */ /* 0x000fe4000001ff00 */
[----:B------:R-:W-:Y:S02]  /*69f0*/  LEA R3, R95, UR44, 0x3 ;  /* 0x0000002c5f037c11 */ /* 0x000fe4000f8e18ff */
[----:B------:R-:W-:Y:S02]  /*6a00*/  CS2R R76, SRZ ;  /* 0x00000000004c7805 */ /* 0x000fe4000001ff00 */
[----:B------:R-:W-:Y:S02]  /*6a10*/  @P0 SEL R0, R7, R0, !P2 ;  /* 0x0000000007000207 */ /* 0x000fe40005000000 */
[----:B------:R-:W-:Y:S02]  /*6a20*/  CS2R R74, SRZ ;  /* 0x00000000004a7805 */ /* 0x000fe4000001ff00 */
[----:B------:R-:W-:Y:S02]  /*6a30*/  LEA R92, R36, UR44, 0x3 ;  /* 0x0000002c245c7c11 */ /* 0x000fe4000f8e18ff */
[----:B------:R-:W-:Y:S02]  /*6a40*/  CS2R R72, SRZ ;  /* 0x0000000000487805 */ /* 0x000fe4000001ff00 */
[----:B------:R-:W-:Y:S02]  /*6a50*/  @!P1 LOP3.LUT R0, R0, 0x1, RZ, 0xc0, !PT ;  /* 0x0000000100009812 */ /* 0x000fe400078ec0ff */
[----:B------:R-:W-:Y:S02]  /*6a60*/  SHF.L.U32 R5, R97, 0x1f, RZ ;  /* 0x0000001f61057819 */ /* 0x000fe400000006ff */
[----:B------:R-:W-:Y:S02]  /*6a70*/  ISETP.NE.U32.OR P6, PT, R0, 0x1, P1 ;  /* 0x000000010000780c */ /* 0x000fe40000fc5470 */
[----:B------:R-:W-:Y:S02]  /*6a80*/  SEL R0, RZ, 0xffffffff, P3 ;  /* 0xffffffffff007807 */ /* 0x000fe40001800000 */
[----:B------:R-:W-:Y:S02]  /*6a90*/  P2R R100, PR, RZ, 0x40 ;  /* 0x00000040ff647803 */ /* 0x000fe40000000000 */
[----:B------:R-:W-:Y:S04]  /*6aa0*/  @P4 SEL R0, R7, R0, !P2 ;  /* 0x0000000007004207 */ /* 0x000fe80005000000 */
[----:B------:R-:W-:Y:S03]  /*6ab0*/  LOP3.LUT R0, R0, 0x1, RZ, 0xc0, !PT ;  /* 0x0000000100007812 */ /* 0x000fe600078ec0ff */
[----:B------:R-:W-:Y:S02]  /*6ac0*/  @P6 SHF.L.U32 R2, R94, 0x1f, RZ ;  /* 0x0000001f5e026819 */ /* 0x000fe400000006ff */
[----:B------:R-:W-:Y:S02]  /*6ad0*/  ISETP.NE.U32.AND P5, PT, R0, 0x1, PT ;  /* 0x000000010000780c */ /* 0x000fe40003fa5070 */
[----:B------:R-:W1:Y:S02]  /*6ae0*/  @P6 SYNCS.PHASECHK.TRANS64.TRYWAIT P1, [R3+URZ+0xd0], R2 ;  /* 0x0000d002030065a7 */ /* 0x000e6400080211ff */
[----:B------:R-:W-:Y:S01]  /*6af0*/  P2R R105, PR, RZ, 0x20 ;  /* 0x00000020ff697803 */ /* 0x000fe20000000000 */
[----:B------:R2:W3:Y:S01]  /*6b00*/  SYNCS.PHASECHK.TRANS64.TRYWAIT P0, [R92+URZ+0x120], R5 ;  /* 0x000120055c0075a7 */ /* 0x0004e200080011ff */
[----:B-1----:R-:W-:Y:S01]  /*6b10*/  @P6 SEL R71, RZ, 0x1, !P1 ;  /* 0x00000001ff476807 */ /* 0x002fe20004800000 */
[----:B--2---:R-:W-:Y:S06]  /*6b20*/  @!P6 BRA `(.L_x_115) ;  /* 0x000000000094e947 */ /* 0x004fec0003800000 */
[----:B------:R-:W-:Y:S01]  /*6b30*/  @P5 IMAD R4, R95, 0x1000, R88 ;  /* 0x000010005f045824 */ /* 0x000fe200078e0258 */
[----:B------:R-:W-:Y:S01]  /*6b40*/  LOP3.LUT P6, RZ, R89, 0x80, RZ, 0xc0, !PT ;  /* 0x0000008059ff7812 */ /* 0x000fe200078cc0ff */
[----:B------:R-:W-:Y:S01]  /*6b50*/  BSSY B0, `(.L_x_116) ;  /* 0x0000010000007945 */ /* 0x000fe20003800000 */
[----:B------:R-:W-:Y:S01]  /*6b60*/  ISETP.NE.AND P2, PT, R71, RZ, PT ;  /* 0x000000ff4700720c */ /* 0x000fe20003f45270 */
[----:B------:R-:W-:Y:S01]  /*6b70*/  @P5 VIADD R2, R4, UR44 ;  /* 0x0000002c04025c36 */ /* 0x000fe20008000000 */
[----:B------:R-:W-:Y:S02]  /*6b80*/  PLOP3.LUT P1, PT, PT, PT, PT, 0x8, 0x80 ;  /* 0x000000000080781c */ /* 0x000fe40003f2e170 */
[----:B------:R-:W-:Y:S02]  /*6b90*/  CS2R R74, SRZ ;  /* 0x00000000004a7805 */ /* 0x000fe4000001ff00 */
[----:B------:R-:W-:Y:S01]  /*6ba0*/  @P5 PLOP3.LUT P1, PT, P6, PT, PT, 0x80, 0x8 ;  /* 0x000000000008581c */ /* 0x000fe2000372f070 */
[C---:B------:R-:W-:Y:S01]  /*6bb0*/  @P5 VIADD R0, R2.reuse, 0x200 ;  /* 0x0000020002005836 */ /* 0x040fe20000000000 */
[----:B------:R-:W-:Y:S01]  /*6bc0*/  CS2R R72, SRZ ;  /* 0x0000000000487805 */ /* 0x000fe2000001ff00 */
[----:B------:R-:W-:Y:S01]  /*6bd0*/  @P5 VIADD R2, R2, 0x210 ;  /* 0x0000021002025836 */ /* 0x000fe20000000000 */
[----:B------:R-:W-:Y:S02]  /*6be0*/  CS2R R78, SRZ ;  /* 0x00000000004e7805 */ /* 0x000fe4000001ff00 */
[----:B------:R-:W-:Y:S07]  /*6bf0*/  CS2R R76, SRZ ;  /* 0x00000000004c7805 */ /* 0x000fee000001ff00 */
[----:B------:R-:W-:Y:S01]  /*6c00*/  @P1 VIADD R2, R0, 0xfffffff0 ;  /* 0xfffffff000021836 */ /* 0x000fe20000000000 */
[----:B------:R-:W-:Y:S06]  /*6c10*/  @P2 BRA `(.L_x_117) ;  /* 0x00000000000c2947 */ /* 0x000fec0003800000 */
[----:B------:R-:W-:Y:S04]  /*6c20*/  SHF.L.U32 R0, R94, 0x1f, RZ ;  /* 0x0000001f5e007819 */ /* 0x000fe800000006ff */
[----:B------:R-:W1:Y:S02]  /*6c30*/  SYNCS.PHASECHK.TRANS64.TRYWAIT P1, [R3+URZ+0xd0], R0 ;  /* 0x0000d000030075a7 */ /* 0x000e6400080211ff */
[----:B-1----:R-:W-:Y:S05]  /*6c40*/  @!P1 BRA `(.L_x_118) ;  /* 0x0000002800409947 */ /* 0x002fea0003800000 */
.L_x_117:
[----:B------:R-:W-:Y:S05]  /*6c50*/  BSYNC B0 ;  /* 0x0000000000007941 */ /* 0x000fea0003800000 */
.L_x_116:
[----:B------:R-:W-:Y:S01]  /*6c60*/  ISETP.NE.AND P1, PT, R105, RZ, PT ;  /* 0x000000ff6900720c */ /* 0x000fe20003f25270 */
[----:B-1----:R-:W-:Y:S02]  /*6c70*/  VIADD R3, R3, 0xe0 ;  /* 0x000000e003037836 */ /* 0x002fe40000000000 */
[----:B------:R-:W-:Y:S02]  /*6c80*/  IMAD.U32 R0, RZ, RZ, UR45 ;  /* 0x0000002dff007e24 */ /* 0x000fe4000f8e00ff */
[----:B------:R-:W-:Y:S03]  /*6c90*/  VIADD R95, R95, 0x1 ;  /* 0x000000015f5f7836 */ /* 0x000fe60000000000 */
[----:B------:R-:W-:Y:S05]  /*6ca0*/  PRMT R0, R0, 0x654, R3 ;  /* 0x0000065400007816 */ /* 0x000fea0000000003 */
[----:B------:R1:W2:Y:S04]  /*6cb0*/  @P1 LDS.128 R72, [R4+UR44+0x200] ;  /* 0x0002002c04481984 */ /* 0x0002a80008000c00 */
[----:B------:R1:W1:Y:S01]  /*6cc0*/  @P1 LDS.128 R76, [R2] ;  /* 0x00000000024c1984 */ /* 0x0002620000000c00 */
[C---:B------:R-:W-:Y:S01]  /*6cd0*/  ISETP.NE.AND P1, PT, R95.reuse, 0x2, PT ;  /* 0x000000025f00780c */ /* 0x040fe20003f25270 */
[----:B------:R-:W-:Y:S01]  /*6ce0*/  @!PT LDS RZ, [RZ] ;  /* 0x00000000fffff984 */ /* 0x000fe20000000800 */
[----:B------:R-:W-:Y:S01]  /*6cf0*/  @!PT LDS RZ, [RZ] ;  /* 0x00000000fffff984 */ /* 0x000fe20000000800 */
[----:B------:R-:W-:Y:S01]  /*6d00*/  @!PT LDS RZ, [RZ] ;  /* 0x00000000fffff984 */ /* 0x000fe20000000800 */
[----:B------:R-:W-:Y:S01]  /*6d10*/  @!PT LDS RZ, [RZ] ;  /* 0x00000000fffff984 */ /* 0x000fe20000000800 */
[----:B------:R5:W-:Y:S06]  /*6d20*/  MEMBAR.ALL.CTA ;  /* 0x0000000000007992 */ /* 0x000bec0000008000 */
[----:B-----5:R-:W5:Y:S01]  /*6d30*/  FENCE.VIEW.ASYNC.S ;  /* 0x00000000000073c6 */ /* 0x020f620000000000 */
[----:B------:R-:W-:Y:S02]  /*6d40*/  SEL R3, RZ, 0x1, P1 ;  /* 0x00000001ff037807 */ /* 0x000fe40000800000 */
[----:B------:R-:W-:Y:S02]  /*6d50*/  SEL R95, R95, RZ, P1 ;  /* 0x000000ff5f5f7207 */ /* 0x000fe40000800000 */
[----:B------:R-:W-:Y:S01]  /*6d60*/  LOP3.LUT R94, R94, R3, RZ, 0x3c, !PT ;  /* 0x000000035e5e7212 */ /* 0x000fe200078e3cff */
[----:B-----5:R1:W-:Y:S06]  /*6d70*/  SYNCS.ARRIVE.TRANS64.RED.A1T0 RZ, [R0+URZ], RZ ;  /* 0x000000ff00ff79a7 */ /* 0x0203ec00081004ff */
.L_x_115:
[----:B------:R-:W-:Y:S05]  /*6d80*/  BSYNC B1 ;  /* 0x0000000000017941 */ /* 0x000fea0003800000 */
.L_x_114:
[----:B-1----:R-:W-:Y:S04]  /*6d90*/  SHF.R.U32.HI R0, RZ, 0x15, R39 ;  /* 0x00000015ff007819 */ /* 0x002fe80000011627 */
[----:B------:R-:W-:Y:S01]  /*6da0*/  LOP3.LUT P1, RZ, R0, 0x3, R91, 0x48, !PT ;  /* 0x0000000300ff7812 */ /* 0x000fe2000782485b */
[----:B------:R-:W-:Y:S01]  /*6db0*/  @!UPT UIADD3 URZ, UPT, UPT, URZ, URZ, URZ ;  /* 0x000000fffffff290 */ /* 0x000fe2000fffe0ff */
[----:B---3--:R-:W-:Y:S11]  /*6dc0*/  @P0 BRA `(.L_x_119) ;  /* 0x0000000000080947 */ /* 0x008ff60003800000 */
[----:B------:R-:W1:Y:S02]  /*6dd0*/  SYNCS.PHASECHK.TRANS64.TRYWAIT P0, [R92+URZ+0x120], R5 ;  /* 0x000120055c0075a7 */ /* 0x000e6400080011ff */
[----:B-1----:R-:W-:Y:S05]  /*6de0*/  @!P0 BRA `(.L_x_120) ;  /* 0x0000002400ec8947 */ /* 0x002fea0003800000 */
.L_x_119:
[----:B------:R-:W-:Y:S05]  /*6df0*/  @!P1 BRA `(.L_x_121) ;  /* 0x0000000000409947 */ /* 0x000fea0003800000 */
[----:B------:R-:W1:Y:S01]  /*6e00*/  LDCU.64 UR8, c[0x4][0x70] ;  /* 0x01000e00ff0877ac */ /* 0x000e620008000a00 */
[----:B------:R-:W-:Y:S01]  /*6e10*/  MOV R3, 0x0 ;  /* 0x0000000000037802 */ /* 0x000fe20000000f00 */
[----:B------:R-:W-:Y:S02]  /*6e20*/  HFMA2 R12, -RZ, RZ, 0, 5.9604644775390625e-08 ;  /* 0x00000001ff0c7431 */ /* 0x000fe400000001ff */
[----:B------:R-:W-:Y:S02]  /*6e30*/  IMAD.MOV.U32 R8, RZ, RZ, 0x192 ;  /* 0x00000192ff087424 */ /* 0x000fe400078e00ff */
[----:B------:R-:W-:Y:S01]  /*6e40*/  IMAD.MOV.U32 R13, RZ, RZ, RZ ;  /* 0x000000ffff0d7224 */ /* 0x000fe200078e00ff */
[----:B------:R-:W3:Y:S01]  /*6e50*/  LDCU.64 UR6, c[0x4][0x78] ;  /* 0x01000f00ff0677ac */ /* 0x000ee20008000a00 */
[----:B------:R-:W2:Y:S01]  /*6e60*/  LDC.64 R2, c[0x4][R3] ;  /* 0x0100000003027b82 */ /* 0x000ea20000000a00 */
[----:B------:R-:W5:Y:S01]  /*6e70*/  LDCU.64 UR4, c[0x4][0x10] ;  /* 0x01000200ff0477ac */ /* 0x000f620008000a00 */
[----:B-1----:R-:W-:Y:S01]  /*6e80*/  MOV R5, UR9 ;  /* 0x0000000900057c02 */ /* 0x002fe20008000f00 */
[----:B------:R-:W-:Y:S01]  /*6e90*/  IMAD.U32 R4, RZ, RZ, UR8 ;  /* 0x00000008ff047e24 */ /* 0x000fe2000f8e00ff */
[----:B---3--:R-:W-:Y:S01]  /*6ea0*/  MOV R7, UR7 ;  /* 0x0000000700077c02 */ /* 0x008fe20008000f00 */
[----:B------:R-:W-:Y:S01]  /*6eb0*/  IMAD.U32 R6, RZ, RZ, UR6 ;  /* 0x00000006ff067e24 */ /* 0x000fe2000f8e00ff */
[----:B-----5:R-:W-:Y:S01]  /*6ec0*/  MOV R11, UR5 ;  /* 0x00000005000b7c02 */ /* 0x020fe20008000f00 */
[----:B------:R-:W-:Y:S02]  /*6ed0*/  IMAD.U32 R10, RZ, RZ, UR4 ;  /* 0x00000004ff0a7e24 */ /* 0x000fe4000f8e00ff */
[----:B------:R-:W-:Y:S07]  /*6ee0*/  LEPC R20, `(.L_x_121) ;  /* 0x000000001014794e */ /* 0x000fee0000000000 */
[----:B--2-4-:R-:W-:Y:S05]  /*6ef0*/  CALL.ABS.NOINC R2 ;  /* 0x0000000002007343 */ /* 0x014fea0003c00000 */
.L_x_121:
[-C--:B--2---:R-:W-:Y:S01]  /*6f00*/  F2FP.F16.E5M2.UNPACK_B R42, R72.reuse ;  /* 0x00000048ff2a723e */ /* 0x084fe200020004ff */
[----:B------:R-:W-:Y:S05]  /*6f10*/  WARPSYNC.ALL ;  /* 0x0000000000007948 */ /* 0x000fea0003800000 */
[----:B------:R-:W-:Y:S01]  /*6f20*/  R2UR UR4, R39 ;  /* 0x00000000270472ca */ /* 0x000fe200000e0000 */
[--C-:B------:R-:W-:Y:S01]  /*6f30*/  HADD2.F32 R40, -RZ, R42.reuse.H0_H0 ;  /* 0x2000002aff287230 */ /* 0x100fe20000004100 */
[----:B------:R-:W-:Y:S01]  /*6f40*/  F2FP.F16.E5M2.UNPACK_B R43, R72.H1 ;  /* 0x00000048ff2b723e */ /* 0x000fe200030004ff */
[----:B------:R-:W-:Y:S01]  /*6f50*/  HADD2.F32 R42, -RZ, R42.H1_H1 ;  /* 0x3000002aff2a7230 */ /* 0x000fe20000004100 */
[-C--:B------:R-:W-:Y:S01]  /*6f60*/  F2FP.F16.E5M2.UNPACK_B R45, R73.reuse ;  /* 0x00000049ff2d723e */ /* 0x080fe200020004ff */
[----:B------:R-:W-:Y:S01]  /*6f70*/  BSSY.RECONVERGENT B0, `(.L_x_122) ;  /* 0x000009f000007945 */ /* 0x000fe20003800200 */
[----:B------:R-:W-:Y:S01]  /*6f80*/  F2FP.F16.E5M2.UNPACK_B R47, R73.H1 ;  /* 0x00000049ff2f723e */ /* 0x000fe200030004ff */
[--C-:B------:R-:W-:Y:S01]  /*6f90*/  HADD2.F32 R44, -RZ, R43.reuse.H0_H0 ;  /* 0x2000002bff2c7230 */ /* 0x100fe20000004100 */
[-C--:B------:R-:W-:Y:S01]  /*6fa0*/  F2FP.F16.E5M2.UNPACK_B R49, R74.reuse ;  /* 0x0000004aff31723e */ /* 0x080fe200020004ff */
[----:B------:R-:W-:Y:S01]  /*6fb0*/  HADD2.F32 R46, -RZ, R43.H1_H1 ;  /* 0x3000002bff2e7230 */ /* 0x000fe20000004100 */
[----:B------:R-:W-:Y:S01]  /*6fc0*/  F2FP.F16.E5M2.UNPACK_B R51, R74.H1 ;  /* 0x0000004aff33723e */ /* 0x000fe200030004ff */
[--C-:B------:R-:W-:Y:S01]  /*6fd0*/  HADD2.F32 R43, -RZ, R45.reuse.H0_H0 ;  /* 0x2000002dff2b7230 */ /* 0x100fe20000004100 */
[-C--:B------:R-:W-:Y:S01]  /*6fe0*/  F2FP.F16.E5M2.UNPACK_B R53, R75.reuse ;  /* 0x0000004bff35723e */ /* 0x080fe200020004ff */
[----:B-1----:R-:W4:Y:S01]  /*6ff0*/  LDTM.x32 R4, tmem[UR4] ;  /* 0x00000004000479ee */ /* 0x002f2200082c0000 */
[----:B------:R-:W-:Y:S01]  /*7000*/  F2FP.F16.E5M2.UNPACK_B R55, R75.H1 ;  /* 0x0000004bff37723e */ /* 0x000fe200030004ff */
[----:B------:R-:W-:Y:S01]  /*7010*/  HADD2.F32 R48, -RZ, R45.H1_H1 ;  /* 0x3000002dff307230 */ /* 0x000fe20000004100 */
[-C--:B------:R-:W-:Y:S01]  /*7020*/  F2FP.F16.E5M2.UNPACK_B R57, R76.reuse ;  /* 0x0000004cff39723e */ /* 0x080fe200020004ff */
[----:B------:R-:W-:Y:S01]  /*7030*/  HADD2.F32 R52, -RZ, R49.H1_H1 ;  /* 0x30000031ff347230 */ /* 0x000fe20000004100 */
[----:B------:R-:W-:Y:S01]  /*7040*/  ISETP.NE.AND P6, PT, R100, RZ, PT ;  /* 0x000000ff6400720c */ /* 0x000fe20003fc5270 */
[----:B------:R-:W-:Y:S01]  /*7050*/  HADD2.F32 R56, -RZ, R53.H1_H1 ;  /* 0x30000035ff387230 */ /* 0x000fe20000004100 */
[----:B------:R-:W-:Y:S01]  /*7060*/  MOV R104, 0x10 ;  /* 0x0000001000687802 */ /* 0x000fe20000000f00 */
[----:B------:R-:W-:Y:S01]  /*7070*/  HADD2.F32 R60, -RZ, R57.H1_H1 ;  /* 0x30000039ff3c7230 */ /* 0x000fe20000004100 */
[----:B------:R-:W-:Y:S01]  /*7080*/  IADD3 R107, PT, PT, R88, UR44, RZ ;  /* 0x0000002c586b7c10 */ /* 0x000fe2000fffe0ff */
[--C-:B------:R-:W-:Y:S01]  /*7090*/  HADD2.F32 R45, -RZ, R47.reuse.H0_H0 ;  /* 0x2000002fff2d7230 */ /* 0x100fe20000004100 */
[----:B------:R-:W-:Y:S01]  /*70a0*/  LOP3.LUT P5, RZ, R89, 0x80, RZ, 0xc0, !PT ;  /* 0x0000008059ff7812 */ /* 0x000fe200078ac0ff */
[----:B------:R-:W-:Y:S01]  /*70b0*/  HADD2.F32 R50, -RZ, R47.H1_H1 ;  /* 0x3000002fff327230 */ /* 0x000fe20000004100 */
[----:B------:R-:W-:Y:S01]  /*70c0*/  F2FP.F16.E5M2.UNPACK_B R59, R76.H1 ;  /* 0x0000004cff3b723e */ /* 0x000fe200030004ff */
[----:B------:R-:W-:Y:S01]  /*70d0*/  HADD2.F32 R47, -RZ, R49.H0_H0 ;  /* 0x20000031ff2f7230 */ /* 0x000fe20000004100 */
[----:B------:R-:W-:Y:S01]  /*70e0*/  SEL R106, R104, 0xfffffff0, !P5 ;  /* 0xfffffff0686a7807 */ /* 0x000fe20006800000 */
[--C-:B------:R-:W-:Y:S01]  /*70f0*/  HADD2.F32 R49, -RZ, R51.reuse.H0_H0 ;  /* 0x20000033ff317230 */ /* 0x100fe20000004100 */
[-C--:B------:R-:W-:Y:S01]  /*7100*/  F2FP.F16.E5M2.UNPACK_B R61, R77.reuse ;  /* 0x0000004dff3d723e */ /* 0x080fe200020004ff */
[----:B------:R-:W-:Y:S01]  /*7110*/  HADD2.F32 R54, -RZ, R51.H1_H1 ;  /* 0x30000033ff367230 */ /* 0x000fe20000004100 */
[----:B------:R-:W-:Y:S01]  /*7120*/  IADD3 R104, PT, PT, R107, R106, RZ ;  /* 0x0000006a6b687210 */ /* 0x000fe20007ffe0ff */
[----:B------:R-:W-:Y:S01]  /*7130*/  HADD2.F32 R51, -RZ, R53.H0_H0 ;  /* 0x20000035ff337230 */ /* 0x000fe20000004100 */
[----:B------:R-:W-:Y:S01]  /*7140*/  F2FP.F16.E5M2.UNPACK_B R63, R77.H1 ;  /* 0x0000004dff3f723e */ /* 0x000fe200030004ff */
[----:B------:R-:W-:Y:S01]  /*7150*/  HADD2.F32 R64, -RZ, R61.H1_H1 ;  /* 0x3000003dff407230 */ /* 0x000fe20000004100 */
[----:B------:R-:W-:Y:S01]  /*7160*/  F2FP.F16.E5M2.UNPACK_B R65, R78 ;  /* 0x0000004eff41723e */ /* 0x000fe200020004ff */
[C---:B----4-:R-:W-:Y:S01]  /*7170*/  FMUL R0, R38.reuse, R4 ;  /* 0x0000000426007220 */ /* 0x050fe20000400000 */
[C---:B------:R-:W-:Y:S01]  /*7180*/  FMUL R2, R38.reuse, R5 ;  /* 0x0000000526027220 */ /* 0x040fe20000400000 */
[C---:B------:R-:W-:Y:S01]  /*7190*/  FMUL R4, R38.reuse, R8 ;  /* 0x0000000826047220 */ /* 0x040fe20000400000 */
[C---:B------:R-:W-:Y:S01]  /*71a0*/  FMUL R5, R38.reuse, R9 ;  /* 0x0000000926057220 */ /* 0x040fe20000400000 */
[C---:B------:R-:W-:Y:S01]  /*71b0*/  FFMA R0, R41.reuse, R40, R0 ;  /* 0x0000002829007223 */ /* 0x040fe20000000000 */
[C---:B------:R-:W-:Y:S01]  /*71c0*/  FFMA R2, R41.reuse, R42, R2 ;  /* 0x0000002a29027223 */ /* 0x040fe20000000002 */
[C---:B------:R-:W-:Y:S01]  /*71d0*/  FMUL R8, R38.reuse, R12 ;  /* 0x0000000c26087220 */ /* 0x040fe20000400000 */
[C---:B------:R-:W-:Y:S01]  /*71e0*/  FMUL R9, R38.reuse, R13 ;  /* 0x0000000d26097220 */ /* 0x040fe20000400000 */
[C---:B------:R-:W-:Y:S01]  /*71f0*/  FMUL R12, R38.reuse, R16 ;  /* 0x00000010260c7220 */ /* 0x040fe20000400000 */
[C---:B------:R-:W-:Y:S01]  /*7200*/  FMUL R13, R38.reuse, R17 ;  /* 0x00000011260d7220 */ /* 0x040fe20000400000 */
[C---:B------:R-:W-:Y:S01]  /*7210*/  FMUL R16, R38.reuse, R20 ;  /* 0x0000001426107220 */ /* 0x040fe20000400000 */
[C---:B------:R-:W-:Y:S01]  /*7220*/  FMUL R17, R38.reuse, R21 ;  /* 0x0000001526117220 */ /* 0x040fe20000400000 */
[C---:B------:R-:W-:Y:S01]  /*7230*/  FMUL R20, R38.reuse, R24 ;  /* 0x0000001826147220 */ /* 0x040fe20000400000 */
[C---:B------:R-:W-:Y:S01]  /*7240*/  FMUL R21, R38.reuse, R25 ;  /* 0x0000001926157220 */ /* 0x040fe20000400000 */
[----:B------:R-:W-:Y:S02]  /*7250*/  HADD2.F32 R68, -RZ, R65.H1_H1 ;  /* 0x30000041ff447230 */ /* 0x000fe40000004100 */
[C---:B------:R-:W-:Y:S01]  /*7260*/  FMUL R24, R38.reuse, R28 ;  /* 0x0000001c26187220 */ /* 0x040fe20000400000 */
[C---:B------:R-:W-:Y:S01]  /*7270*/  FMUL R25, R38.reuse, R29 ;  /* 0x0000001d26197220 */ /* 0x040fe20000400000 */
[C---:B------:R-:W-:Y:S01]  /*7280*/  FMUL R28, R38.reuse, R32 ;  /* 0x00000020261c7220 */ /* 0x040fe20000400000 */
[C---:B------:R-:W-:Y:S01]  /*7290*/  FMUL R29, R38.reuse, R33 ;  /* 0x00000021261d7220 */ /* 0x040fe20000400000 */
[C---:B------:R-:W-:Y:S01]  /*72a0*/  FMUL R3, R38.reuse, R6 ;  /* 0x0000000626037220 */ /* 0x040fe20000400000 */
[C---:B------:R-:W-:Y:S01]  /*72b0*/  FMUL R7, R38.reuse, R7 ;  /* 0x0000000726077220 */ /* 0x040fe20000400000 */
[C---:B------:R-:W-:Y:S01]  /*72c0*/  FMUL R6, R38.reuse, R10 ;  /* 0x0000000a26067220 */ /* 0x040fe20000400000 */
[----:B------:R-:W-:Y:S01]  /*72d0*/  F2FP.F16.E5M2.UNPACK_B R67, R78.H1 ;  /* 0x0000004eff43723e */ /* 0x000fe200030004ff */
[C---:B------:R-:W-:Y:S01]  /*72e0*/  FFMA R3, R41.reuse, R44, R3 ;  /* 0x0000002c29037223 */ /* 0x040fe20000000003 */
[C---:B------:R-:W-:Y:S01]  /*72f0*/  FFMA R7, R41.reuse, R46, R7 ;  /* 0x0000002e29077223 */ /* 0x040fe20000000007 */
[----:B------:R-:W-:Y:S01]  /*7300*/  F2FP.F16.E5M2.UNPACK_B R40, R79 ;  /* 0x0000004fff28723e */ /* 0x000fe200020004ff */
[C---:B------:R-:W-:Y:S01]  /*7310*/  FFMA R4, R41.reuse, R43, R4 ;  /* 0x0000002b29047223 */ /* 0x040fe20000000004 */
[C---:B------:R-:W-:Y:S01]  /*7320*/  FFMA R5, R41.reuse, R48, R5 ;  /* 0x0000003029057223 */ /* 0x040fe20000000005 */
[----:B------:R-:W-:Y:S01]  /*7330*/  F2FP.F16.E5M2.UNPACK_B R42, R79.H1 ;  /* 0x0000004fff2a723e */ /* 0x000fe200030004ff */
[----:B------:R-:W-:Y:S01]  /*7340*/  FFMA R6, R41, R45, R6 ;  /* 0x0000002d29067223 */ /* 0x000fe20000000006 */
[----:B------:R-:W-:Y:S01]  /*7350*/  F2FP.SATFINITE.E5M2.F32.PACK_AB_MERGE_C R101, R7, R3, RZ ;  /* 0x000000030765723e */ /* 0x000fe200048060ff */
[C---:B------:R-:W-:Y:S01]  /*7360*/  FMUL R11, R38.reuse, R11 ;  /* 0x0000000b260b7220 */ /* 0x040fe20000400000 */
[C---:B------:R-:W-:Y:S01]  /*7370*/  FMUL R10, R38.reuse, R14 ;  /* 0x0000000e260a7220 */ /* 0x040fe20000400000 */
[----:B------:R-:W-:Y:S01]  /*7380*/  FMUL R15, R38, R15 ;  /* 0x0000000f260f7220 */ /* 0x000fe20000400000 */
[----:B------:R-:W-:Y:S01]  /*7390*/  F2FP.SATFINITE.E5M2.F32.PACK_AB_MERGE_C R100, R2, R0, R101 ;  /* 0x000000000264723e */ /* 0x000fe20004806065 */
[C---:B------:R-:W-:Y:S01]  /*73a0*/  FFMA R11, R41.reuse, R50, R11 ;  /* 0x00000032290b7223 */ /* 0x040fe2000000000b */
[----:B------:R-:W-:Y:S01]  /*73b0*/  FFMA R8, R41, R47, R8 ;  /* 0x0000002f29087223 */ /* 0x000fe20000000008 */
[----:B------:R-:W-:Y:S01]  /*73c0*/  ISETP.NE.AND P0, PT, R99, RZ, PT ;  /* 0x000000ff6300720c */ /* 0x000fe20003f05270 */
[----:B------:R-:W-:Y:S01]  /*73d0*/  FFMA R9, R41, R52, R9 ;  /* 0x0000003429097223 */ /* 0x000fe20000000009 */
[--C-:B------:R-:W-:Y:S01]  /*73e0*/  HADD2.F32 R53, -RZ, R55.reuse.H0_H0 ;  /* 0x20000037ff357230 */ /* 0x100fe20000004100 */
[----:B------:R-:W-:Y:S01]  /*73f0*/  F2FP.SATFINITE.E5M2.F32.PACK_AB_MERGE_C R101, R11, R6, RZ ;  /* 0x000000060b65723e */ /* 0x000fe200048060ff */
[C---:B------:R-:W-:Y:S01]  /*7400*/  FFMA R10, R41.reuse, R49, R10 ;  /* 0x00000031290a7223 */ /* 0x040fe2000000000a */
[C---:B------:R-:W-:Y:S01]  /*7410*/  FFMA R15, R41.reuse, R54, R15 ;  /* 0x00000036290f7223 */ /* 0x040fe2000000000f */
[----:B------:R-:W-:Y:S01]  /*7420*/  FFMA R12, R41, R51, R12 ;  /* 0x00000033290c7223 */ /* 0x000fe2000000000c */
[----:B------:R-:W-:Y:S01]  /*7430*/  F2FP.SATFINITE.E5M2.F32.PACK_AB_MERGE_C R101, R5, R4, R101 ;  /* 0x000000040565723e */ /* 0x000fe20004806065 */
[----:B------:R-:W-:Y:S01]  /*7440*/  FFMA R13, R41, R56, R13 ;  /* 0x00000038290d7223 */ /* 0x000fe2000000000d */
[----:B------:R-:W-:Y:S01]  /*7450*/  HADD2.F32 R58, -RZ, R55.H1_H1 ;  /* 0x30000037ff3a7230 */ /* 0x000fe20000004100 */
[----:B------:R-:W-:Y:S01]  /*7460*/  F2FP.SATFINITE.E5M2.F32.PACK_AB_MERGE_C R102, R15, R10, RZ ;  /* 0x0000000a0f66723e */ /* 0x000fe200048060ff */
[----:B------:R-:W-:Y:S02]  /*7470*/  HADD2.F32 R55, -RZ, R57.H0_H0 ;  /* 0x20000039ff377230 */ /* 0x000fe40000004100 */
[C---:B------:R-:W-:Y:S01]  /*7480*/  FMUL R14, R38.reuse, R18 ;  /* 0x00000012260e7220 */ /* 0x040fe20000400000 */
[C---:B------:R-:W-:Y:S01]  /*7490*/  FMUL R19, R38.reuse, R19 ;  /* 0x0000001326137220 */ /* 0x040fe20000400000 */
[--C-:B------:R-:W-:Y:S02]  /*74a0*/  HADD2.F32 R57, -RZ, R59.reuse.H0_H0 ;  /* 0x2000003bff397230 */ /* 0x100fe40000004100 */
[C---:B------:R-:W-:Y:S01]  /*74b0*/  FMUL R18, R38.reuse, R22 ;  /* 0x0000001626127220 */ /* 0x040fe20000400000 */
[C---:B------:R-:W-:Y:S01]  /*74c0*/  FFMA R14, R41.reuse, R53, R14 ;  /* 0x00000035290e7223 */ /* 0x040fe2000000000e */
[----:B------:R-:W-:Y:S02]  /*74d0*/  HADD2.F32 R62, -RZ, R59.H1_H1 ;  /* 0x3000003bff3e7230 */ /* 0x000fe40000004100 */
[C---:B------:R-:W-:Y:S01]  /*74e0*/  FFMA R19, R41.reuse, R58, R19 ;  /* 0x0000003a29137223 */ /* 0x040fe20000000013 */
[----:B------:R-:W-:Y:S02]  /*74f0*/  HADD2.F32 R59, -RZ, R61.H0_H0 ;  /* 0x2000003dff3b7230 */ /* 0x000fe40000004100 */
[C---:B------:R-:W-:Y:S01]  /*7500*/  FMUL R23, R38.reuse, R23 ;  /* 0x0000001726177220 */ /* 0x040fe20000400000 */
[C---:B------:R-:W-:Y:S01]  /*7510*/  FFMA R16, R41.reuse, R55, R16 ;  /* 0x0000003729107223 */ /* 0x040fe20000000010 */
[C---:B------:R-:W-:Y:S01]  /*7520*/  FFMA R17, R41.reuse, R60, R17 ;  /* 0x0000003c29117223 */ /* 0x040fe20000000011 */
[--C-:B------:R-:W-:Y:S02]  /*7530*/  HADD2.F32 R61, -RZ, R63.reuse.H0_H0 ;  /* 0x2000003fff3d7230 */ /* 0x100fe40000004100 */
[C---:B------:R-:W-:Y:S01]  /*7540*/  FFMA R18, R41.reuse, R57, R18 ;  /* 0x0000003929127223 */ /* 0x040fe20000000012 */
[----:B------:R-:W-:Y:S02]  /*7550*/  HADD2.F32 R66, -RZ, R63.H1_H1 ;  /* 0x3000003fff427230 */ /* 0x000fe40000004100 */
[C---:B------:R-:W-:Y:S01]  /*7560*/  FMUL R22, R38.reuse, R26 ;  /* 0x0000001a26167220 */ /* 0x040fe20000400000 */
[----:B------:R-:W-:Y:S02]  /*7570*/  HADD2.F32 R63, -RZ, R65.H0_H0 ;  /* 0x20000041ff3f7230 */ /* 0x000fe40000004100 */
[C---:B------:R-:W-:Y:S01]  /*7580*/  FFMA R23, R41.reuse, R62, R23 ;  /* 0x0000003e29177223 */ /* 0x040fe20000000017 */
[C---:B------:R-:W-:Y:S01]  /*7590*/  FMUL R27, R38.reuse, R27 ;  /* 0x0000001b261b7220 */ /* 0x040fe20000400000 */
[C---:B------:R-:W-:Y:S01]  /*75a0*/  FFMA R20, R41.reuse, R59, R20 ;  /* 0x0000003b29147223 */ /* 0x040fe20000000014 */
[C---:B------:R-:W-:Y:S01]  /*75b0*/  FFMA R21, R41.reuse, R64, R21 ;  /* 0x0000004029157223 */ /* 0x040fe20000000015 */
[--C-:B------:R-:W-:Y:S02]  /*75c0*/  HADD2.F32 R65, -RZ, R67.reuse.H0_H0 ;  /* 0x20000043ff417230 */ /* 0x100fe40000004100 */
[C---:B------:R-:W-:Y:S01]  /*75d0*/  FFMA R22, R41.reuse, R61, R22 ;  /* 0x0000003d29167223 */ /* 0x040fe20000000016 */
[----:B------:R-:W-:Y:S02]  /*75e0*/  HADD2.F32 R70, -RZ, R67.H1_H1 ;  /* 0x30000043ff467230 */ /* 0x000fe40000004100 */
[C---:B------:R-:W-:Y:S01]  /*75f0*/  FMUL R26, R38.reuse, R30 ;  /* 0x0000001e261a7220 */ /* 0x040fe20000400000 */
[--C-:B------:R-:W-:Y:S02]  /*7600*/  HADD2.F32 R67, -RZ, R40.reuse.H0_H0 ;  /* 0x20000028ff437230 */ /* 0x100fe40000004100 */
[C---:B------:R-:W-:Y:S01]  /*7610*/  FFMA R27, R41.reuse, R66, R27 ;  /* 0x00000042291b7223 */ /* 0x040fe2000000001b */
[C---:B------:R-:W-:Y:S01]  /*7620*/  FMUL R31, R38.reuse, R31 ;  /* 0x0000001f261f7220 */ /* 0x040fe20000400000 */
[C---:B------:R-:W-:Y:S01]  /*7630*/  FFMA R24, R41.reuse, R63, R24 ;  /* 0x0000003f29187223 */ /* 0x040fe20000000018 */
[----:B------:R-:W-:Y:S02]  /*7640*/  HADD2.F32 R40, -RZ, R40.H1_H1 ;  /* 0x30000028ff287230 */ /* 0x000fe40000004100 */
[C---:B------:R-:W-:Y:S01]  /*7650*/  FFMA R25, R41.reuse, R68, R25 ;  /* 0x0000004429197223 */ /* 0x040fe20000000019 */
[--C-:B------:R-:W-:Y:S02]  /*7660*/  HADD2.F32 R69, -RZ, R42.reuse.H0_H0 ;  /* 0x2000002aff457230 */ /* 0x100fe40000004100 */
[C---:B------:R-:W-:Y:S01]  /*7670*/  FFMA R26, R41.reuse, R65, R26 ;  /* 0x00000041291a7223 */ /* 0x040fe2000000001a */
[----:B------:R-:W-:Y:S02]  /*7680*/  HADD2.F32 R42, -RZ, R42.H1_H1 ;  /* 0x3000002aff2a7230 */ /* 0x000fe40000004100 */
[C---:B------:R-:W-:Y:S01]  /*7690*/  FMUL R30, R38.reuse, R34 ;  /* 0x00000022261e7220 */ /* 0x040fe20000400000 */
[----:B------:R-:W-:Y:S01]  /*76a0*/  FFMA R31, R41, R70, R31 ;  /* 0x00000046291f7223 */ /* 0x000fe2000000001f */
[----:B------:R-:W-:Y:S01]  /*76b0*/  FMUL R35, R38, R35 ;  /* 0x0000002326237220 */ /* 0x000fe20000400000 */
[----:B------:R-:W-:Y:S01]  /*76c0*/  F2FP.SATFINITE.E5M2.F32.PACK_AB_MERGE_C R103, R19, R14, RZ ;  /* 0x0000000e1367723e */ /* 0x000fe200048060ff */
[C---:B------:R-:W-:Y:S01]  /*76d0*/  FFMA R28, R41.reuse, R67, R28 ;  /* 0x00000043291c7223 */ /* 0x040fe2000000001c */
[C---:B------:R-:W-:Y:S01]  /*76e0*/  FFMA R29, R41.reuse, R40, R29 ;  /* 0x00000028291d7223 */ /* 0x040fe2000000001d */
[C---:B------:R-:W-:Y:S01]  /*76f0*/  FFMA R30, R41.reuse, R69, R30 ;  /* 0x00000045291e7223 */ /* 0x040fe2000000001e */
[----:B------:R-:W-:Y:S01]  /*7700*/  FFMA R35, R41, R42, R35 ;  /* 0x0000002a29237223 */ /* 0x000fe20000000023 */
[----:B------:R-:W-:Y:S02]  /*7710*/  F2FP.SATFINITE.E5M2.F32.PACK_AB_MERGE_C R102, R9, R8, R102 ;  /* 0x000000080966723e */ /* 0x000fe40004806066 */
[----:B------:R-:W-:Y:S02]  /*7720*/  F2FP.SATFINITE.E5M2.F32.PACK_AB_MERGE_C R103, R13, R12, R103 ;  /* 0x0000000c0d67723e */ /* 0x000fe40004806067 */
[----:B------:R-:W-:Y:S02]  /*7730*/  F2FP.SATFINITE.E5M2.F32.PACK_AB_MERGE_C R108, R23, R18, RZ ;  /* 0x00000012176c723e */ /* 0x000fe400048060ff */
[----:B------:R-:W-:Y:S01]  /*7740*/  F2FP.SATFINITE.E5M2.F32.PACK_AB_MERGE_C R109, R27, R22, RZ ;  /* 0x000000161b6d723e */ /* 0x000fe200048060ff */
[----:B------:R1:W-:Y:S01]  /*7750*/  STS.128 [R88+UR44+0x2200], R100 ;  /* 0x0022006458007988 */ /* 0x0003e20008000c2c */
[----:B------:R-:W-:Y:S02]  /*7760*/  F2FP.SATFINITE.E5M2.F32.PACK_AB_MERGE_C R112, R31, R26, RZ ;  /* 0x0000001a1f70723e */ /* 0x000fe400048060ff */
[----:B------:R-:W-:Y:S02]  /*7770*/  F2FP.SATFINITE.E5M2.F32.PACK_AB_MERGE_C R113, R35, R30, RZ ;  /* 0x0000001e2371723e */ /* 0x000fe400048060ff */
[----:B------:R-:W-:Y:S02]  /*7780*/  F2FP.SATFINITE.E5M2.F32.PACK_AB_MERGE_C R108, R17, R16, R108 ;  /* 0x00000010116c723e */ /* 0x000fe4000480606c */
[----:B------:R-:W-:Y:S02]  /*7790*/  F2FP.SATFINITE.E5M2.F32.PACK_AB_MERGE_C R109, R21, R20, R109 ;  /* 0x00000014156d723e */ /* 0x000fe4000480606d */
[----:B------:R-:W-:Y:S02]  /*77a0*/  F2FP.SATFINITE.E5M2.F32.PACK_AB_MERGE_C R110, R25, R24, R112 ;  /* 0x00000018196e723e */ /* 0x000fe40004806070 */
[----:B------:R-:W-:Y:S02]  /*77b0*/  F2FP.SATFINITE.E5M2.F32.PACK_AB_MERGE_C R111, R29, R28, R113 ;  /* 0x0000001c1d6f723e */ /* 0x000fe40004806071 */
[----:B------:R-:W-:Y:S02]  /*77c0*/  LEA R107, R95, UR44, 0x3 ;  /* 0x0000002c5f6b7c11 */ /* 0x000fe4000f8e18ff */
[----:B------:R-:W-:Y:S01]  /*77d0*/  @P6 SHF.L.U32 R112, R94, 0x1f, RZ ;  /* 0x0000001f5e706819 */ /* 0x000fe200000006ff */
[----:B------:R1:W-:Y:S01]  /*77e0*/  STS.128 [R104+0x2200], R108 ;  /* 0x0022006c68007388 */ /* 0x0003e20000000c00 */
[----:B------:R-:W-:Y:S01]  /*77f0*/  @!PT LDS RZ, [RZ] ;  /* 0x00000000fffff984 */ /* 0x000fe20000000800 */
[----:B------:R-:W-:Y:S01]  /*7800*/  @!PT LDS RZ, [RZ] ;  /* 0x00000000fffff984 */ /* 0x000fe20000000800 */
[----:B------:R-:W-:Y:S01]  /*7810*/  @!PT LDS RZ, [RZ] ;  /* 0x00000000fffff984 */ /* 0x000fe20000000800 */
[----:B------:R-:W-:Y:S01]  /*7820*/  @!PT LDS RZ, [RZ] ;  /* 0x00000000fffff984 */ /* 0x000fe20000000800 */
[----:B------:R2:W-:Y:S07]  /*7830*/  MEMBAR.ALL.CTA ;  /* 0x0000000000007992 */ /* 0x0005ee0000008000 */
[----:B--2---:R-:W2:Y:S02]  /*7840*/  FENCE.VIEW.ASYNC.S ;  /* 0x00000000000073c6 */ /* 0x004ea40000000000 */
[----:B--2---:R-:W-:Y:S06]  /*7850*/  BAR.SYNC.DEFER_BLOCKING 0x1, 0x80 ;  /* 0x0042000000007b1d */ /* 0x004fec0000010000 */
[----:B------:R-:W-:Y:S05]  /*7860*/  @P0 BRA `(.L_x_123) ;  /* 0x00000000003c0947 */ /* 0x000fea0003800000 */
[----:B------:R-:W2:Y:S01]  /*7870*/  LDCU.64 UR6, c[0x0][0x348] ;  /* 0x00006900ff0677ac */ /* 0x000ea20008000a00 */
[----:B------:R-:W-:Y:S01]  /*7880*/  UIADD3 UR4, UPT, UPT, UR44, 0x2200, URZ ;  /* 0x000022002c047890 */ /* 0x000fe2000fffe0ff */
[----:B------:R-:W-:Y:S01]  /*7890*/  UMOV UR51, UR36 ;  /* 0x0000002400337c82 */ /* 0x000fe20008000000 */
[----:B------:R-:W-:Y:S02]  /*78a0*/  UIADD3 UR9, UPT, UPT, UR49, 0x40, URZ ;  /* 0x0000004031097890 */ /* 0x000fe4000fffe0ff */
[----:B------:R-:W-:Y:S02]  /*78b0*/  UIADD3 UR8, UPT, UPT, UR44, 0x2a00, URZ ;  /* 0x00002a002c087890 */ /* 0x000fe4000fffe0ff */
[----:B------:R-:W-:Y:S01]  /*78c0*/  MOV R98, UR4 ;  /* 0x0000000400627c02 */ /* 0x000fe20008000f00 */
[----:B------:R-:W-:Y:S01]  /*78d0*/  UMOV UR10, UR50 ;  /* 0x00000032000a7c82 */ /* 0x000fe20008000000 */
[----:B------:R-:W-:Y:S02]  /*78e0*/  UMOV UR11, UR36 ;  /* 0x00000024000b7c82 */ /* 0x000fe40008000000 */
[----:B------:R-:W-:Y:S01]  /*78f0*/  R2UR UR48, R98 ;  /* 0x00000000623072ca */ /* 0x000fe200000e0000 */
[----:B--2---:R-:W-:Y:S04]  /*7900*/  UIADD3 UR4, UP0, UPT, UR6, 0x680, URZ ;  /* 0x0000068006047890 */ /* 0x004fe8000ff1e0ff */
[----:B------:R-:W-:Y:S09]  /*7910*/  UIADD3.X UR5, UPT, UPT, URZ, UR7, URZ, UP0, !UPT ;  /* 0x00000007ff057290 */ /* 0x000ff200087fe4ff */
[----:B------:R2:W-:Y:S01]  /*7920*/  UTMASTG.3D [UR48], [UR4] ;  /* 0x00000030040073b5 */ /* 0x0005e20008010000 */
[----:B------:R2:W-:Y:S01]  /*7930*/  UTMASTG.3D [UR8], [UR4] ;  /* 0x00000008040073b5 */ /* 0x0005e20008010000 */
[----:B------:R0:W-:Y:S01]  /*7940*/  UTMACMDFLUSH ;  /* 0x00000000000079b7 */ /* 0x0001e20000000000 */
[----:B--2---:R-:W-:Y:S04]  /*7950*/  DEPBAR.LE SB0, 0x1 ;  /* 0x000080400000791a */ /* 0x004fe80000000000 */
.L_x_123:
[----:B------:R-:W-:Y:S05]  /*7960*/  BSYNC.RECONVERGENT B0 ;  /* 0x0000000000007941 */ /* 0x000fea0003800200 */
.L_x_122:
[----:B------:R-:W-:Y:S06]  /*7970*/  BAR.SYNC.DEFER_BLOCKING 0x1, 0x80 ;  /* 0x0042000000007b1d */ /* 0x000fec0000010000 */
[----:B------:R-:W2:Y:S01]  /*7980*/  @P6 SYNCS.PHASECHK.TRANS64.TRYWAIT P0, [R107+URZ+0xd0], R112 ;  /* 0x0000d0706b0065a7 */ /* 0x000ea200080011ff */
[----:B------:R-:W-:Y:S01]  /*7990*/  BSSY B1, `(.L_x_124) ;  /* 0x0000020000017945 */ /* 0x000fe20003800000 */
[----:B--2---:R-:W-:Y:S03]  /*79a0*/  @P6 SEL R71, RZ, 0x1, !P0 ;  /* 0x00000001ff476807 */ /* 0x004fe60004000000 */
[----:B------:R-:W-:Y:S05]  /*79b0*/  @!P6 BRA `(.L_x_125) ;  /* 0x000000000074e947 */ /* 0x000fea0003800000 */
[----:B------:R-:W-:Y:S01]  /*79c0*/  ISETP.NE.AND P1, PT, R105, RZ, PT ;  /* 0x000000ff6900720c */ /* 0x000fe20003f25270 */
[----:B------:R-:W-:Y:S01]  /*79d0*/  BSSY B0, `(.L_x_126) ;  /* 0x0000009000007945 */ /* 0x000fe20003800000 */
[----:B------:R-:W-:Y:S11]  /*79e0*/  ISETP.NE.AND P0, PT, R71, RZ, PT ;  /* 0x000000ff4700720c */ /* 0x000ff60003f05270 */
[----:B------:R-:W-:Y:S05]  /*79f0*/  @P1 IMAD R0, R95, 0x1000, R88 ;  /* 0x000010005f001824 */ /* 0x000fea00078e0258 */
[----:B------:R-:W-:Y:S05]  /*7a00*/  @P1 IADD3 R3, PT, PT, R0, UR44, RZ ;  /* 0x0000002c00031c10 */ /* 0x000fea000fffe0ff */
[----:B------:R-:W-:Y:S01]  /*7a10*/  @P1 IMAD.IADD R3, R3, 0x1, R106 ;  /* 0x0000000103031824 */ /* 0x000fe200078e026a */
[----:B------:R-:W-:Y:S06]  /*7a20*/  @P0 BRA `(.L_x_127) ;  /* 0x00000000000c0947 */ /* 0x000fec0003800000 */
[----:B------:R-:W-:Y:S04]  /*7a30*/  SHF.L.U32 R2, R94, 0x1f, RZ ;  /* 0x0000001f5e027819 */ /* 0x000fe800000006ff */
[----:B------:R-:W2:Y:S02]  /*7a40*/  SYNCS.PHASECHK.TRANS64.TRYWAIT P0, [R107+URZ+0xd0], R2 ;  /* 0x0000d0026b0075a7 */ /* 0x000ea400080011ff */
[----:B--2---:R-:W-:Y:S05]  /*7a50*/  @!P0 BRA `(.L_x_128) ;  /* 0x0000001800e48947 */ /* 0x004fea0003800000 */
.L_x_127:
[----:B------:R-:W-:Y:S05]  /*7a60*/  BSYNC B0 ;  /* 0x0000000000007941 */ /* 0x000fea0003800000 */
.L_x_126:
[----:B------:R-:W-:Y:S01]  /*7a70*/  ISETP.NE.AND P0, PT, R105, RZ, PT ;  /* 0x000000ff6900720c */ /* 0x000fe20003f05270 */
[----:B--2---:R-:W-:Y:S02]  /*7a80*/  VIADD R107, R107, 0xe0 ;  /* 0x000000e06b6b7836 */ /* 0x004fe40000000000 */
[----:B------:R-:W-:Y:S02]  /*7a90*/  IMAD.U32 R2, RZ, RZ, UR45 ;  /* 0x0000002dff027e24 */ /* 0x000fe4000f8e00ff */
[----:B------:R-:W-:Y:S03]  /*7aa0*/  VIADD R95, R95, 0x1 ;  /* 0x000000015f5f7836 */ /* 0x000fe60000000000 */
[----:B------:R-:W-:Y:S05]  /*7ab0*/  PRMT R2, R2, 0x654, R107 ;  /* 0x0000065402027816 */ /* 0x000fea000000006b */
[----:B------:R2:W3:Y:S04]  /*7ac0*/  @P0 LDS.128 R72, [R0+UR44+0x200] ;  /* 0x0002002c00480984 */ /* 0x0004e80008000c00 */
[----:B------:R2:W4:Y:S01]  /*7ad0*/  @P0 LDS.128 R76, [R3+0x200] ;  /* 0x00020000034c0984 */ /* 0x0005220000000c00 */
        /* <DEDUP_REMOVED lines=11> */
.L_x_125:
[----:B------:R-:W-:Y:S05]  /*7b90*/  BSYNC B1 ;  /* 0x0000000000017941 */ /* 0x000fea0003800000 */
.L_x_124:
[----:B--2---:R-:W-:Y:S05]  /*7ba0*/  VIADD R0, R39, 0x20 ;  /* 0x0000002027007836 */ /* 0x004fea0000000000 */
[----:B------:R-:W-:Y:S04]  /*7bb0*/  SHF.R.U32.HI R0, RZ, 0x15, R0 ;  /* 0x00000015ff007819 */ /* 0x000fe80000011600 */
[----:B------:R-:W-:Y:S11]  /*7bc0*/  LOP3.LUT P0, RZ, R0, 0x3, R91, 0x48, !PT ;  /* 0x0000000300ff7812 */ /* 0x000ff6000780485b */
[----:B------:R-:W-:Y:S02]  /*7bd0*/  @!UPT UIADD3 URZ, UPT, UPT, URZ, URZ, URZ ;  /* 0x000000fffffff290 */ /* 0x000fe4000fffe0ff */
[----:B------:R-:W-:Y:S05]  /*7be0*/  @!P0 BRA `(.L_x_129) ;  /* 0x0000000000408947 */ /* 0x000fea0003800000 */
[----:B------:R-:W2:Y:S01]  /*7bf0*/  LDCU.64 UR8, c[0x4][0x70] ;  /* 0x01000e00ff0877ac */ /* 0x000ea20008000a00 */
[----:B------:R-:W-:Y:S01]  /*7c00*/  MOV R3, 0x0 ;  /* 0x0000000000037802 */ /* 0x000fe20000000f00 */
[----:B------:R-:W-:Y:S02]  /*7c10*/  HFMA2 R12, -RZ, RZ, 0, 5.9604644775390625e-08 ;  /* 0x00000001ff0c7431 */ /* 0x000fe400000001ff */
[----:B------:R-:W-:Y:S02]  /*7c20*/  IMAD.MOV.U32 R8, RZ, RZ, 0x192 ;  /* 0x00000192ff087424 */ /* 0x000fe400078e00ff */
[----:B------:R-:W-:Y:S01]  /*7c30*/  IMAD.MOV.U32 R13, RZ, RZ, RZ ;  /* 0x000000ffff0d7224 */ /* 0x000fe200078e00ff */
[----:B------:R-:W5:Y:S01]  /*7c40*/  LDCU.64 UR6, c[0x4][0x78] ;  /* 0x01000f00ff0677ac */ /* 0x000f620008000a00 */
[----:B------:R-:W1:Y:S01]  /*7c50*/  LDC.64 R2, c[0x4][R3] ;  /* 0x0100000003027b82 */ /* 0x000e620000000a00 */
[----:B------:R-:W3:Y:S01]  /*7c60*/  LDCU.64 UR4, c[0x4][0x10] ;  /* 0x01000200ff0477ac */ /* 0x000ee20008000a00 */
[----:B--2---:R-:W-:Y:S01]  /*7c70*/  MOV R5, UR9 ;  /* 0x0000000900057c02 */ /* 0x004fe20008000f00 */
[----:B------:R-:W-:Y:S01]  /*7c80*/  IMAD.U32 R4, RZ, RZ, UR8 ;  /* 0x00000008ff047e24 */ /* 0x000fe2000f8e00ff */
[----:B-----5:R-:W-:Y:S01]  /*7c90*/  MOV R7, UR7 ;  /* 0x0000000700077c02 */ /* 0x020fe20008000f00 */
[----:B------:R-:W-:Y:S01]  /*7ca0*/  IMAD.U32 R6, RZ, RZ, UR6 ;  /* 0x00000006ff067e24 */ /* 0x000fe2000f8e00ff */
[----:B---3--:R-:W-:Y:S01]  /*7cb0*/  MOV R11, UR5 ;  /* 0x00000005000b7c02 */ /* 0x008fe20008000f00 */
[----:B------:R-:W-:Y:S02]  /*7cc0*/  IMAD.U32 R10, RZ, RZ, UR4 ;  /* 0x00000004ff0a7e24 */ /* 0x000fe4000f8e00ff */
[----:B------:R-:W-:Y:S07]  /*7cd0*/  LEPC R20, `(.L_x_129) ;  /* 0x000000001014794e */ /* 0x000fee0000000000 */
[----:B-1--4-:R-:W-:Y:S05]  /*7ce0*/  CALL.ABS.NOINC R2 ;  /* 0x0000000002007343 */ /* 0x012fea0003c00000 */
.L_x_129:
[----:B------:R-:W-:Y:S01]  /*7cf0*/  ISETP.NE.AND P0, PT, R99, RZ, PT ;  /* 0x000000ff6300720c */ /* 0x000fe20003f05270 */
[----:B------:R-:W-:Y:S05]  /*7d00*/  WARPSYNC.ALL ;  /* 0x0000000000007948 */ /* 0x000fea0003800000 */
[----:B------:R-:W-:Y:S01]  /*7d10*/  R2UR UR4, R39 ;  /* 0x00000000270472ca */ /* 0x000fe200000e0000 */
[----:B------:R-:W-:Y:S01]  /*7d20*/  BSSY.RECONVERGENT B0, `(.L_x_130) ;  /* 0x00000a0000007945 */ /* 0x000fe20003800200 */
[-C--:B---3--:R-:W-:Y:S02]  /*7d30*/  F2FP.F16.E5M2.UNPACK_B R42, R72.reuse ;  /* 0x00000048ff2a723e */ /* 0x088fe400020004ff */
[----:B------:R-:W-:Y:S02]  /*7d40*/  F2FP.F16.E5M2.UNPACK_B R72, R72.H1 ;  /* 0x00000048ff48723e */ /* 0x000fe400030004ff */
[-C--:B------:R-:W-:Y:S01]  /*7d50*/  F2FP.F16.E5M2.UNPACK_B R46, R73.reuse ;  /* 0x00000049ff2e723e */ /* 0x080fe200020004ff */
[--C-:B------:R-:W-:Y:S01]  /*7d60*/  HADD2.F32 R40, -RZ, R42.reuse.H0_H0 ;  /* 0x2000002aff287230 */ /* 0x100fe20000004100 */
[----:B------:R-:W-:Y:S01]  /*7d70*/  F2FP.F16.E5M2.UNPACK_B R73, R73.H1 ;  /* 0x00000049ff49723e */ /* 0x000fe200030004ff */
[----:B------:R-:W-:Y:S01]  /*7d80*/  HADD2.F32 R42, -RZ, R42.H1_H1 ;  /* 0x3000002aff2a7230 */ /* 0x000fe20000004100 */
[-C--:B------:R-:W-:Y:S01]  /*7d90*/  F2FP.F16.E5M2.UNPACK_B R50, R74.reuse ;  /* 0x0000004aff32723e */ /* 0x080fe200020004ff */
[----:B------:R-:W-:Y:S01]  /*7da0*/  HADD2.F32 R43, -RZ, R72.H0_H0 ;  /* 0x20000048ff2b7230 */ /* 0x000fe20000004100 */
[----:B------:R-:W-:Y:S01]  /*7db0*/  F2FP.F16.E5M2.UNPACK_B R74, R74.H1 ;  /* 0x0000004aff4a723e */ /* 0x000fe200030004ff */
[----:B------:R-:W2:Y:S01]  /*7dc0*/  LDTM.x32 R4, tmem[UR4+0x20] ;  /* 0x00002004000479ee */ /* 0x000ea200082c0000 */
[----:B------:R-:W-:Y:S01]  /*7dd0*/  NOP ;  /* 0x0000000000007918 */ /* 0x000fe20000000000 */
[----:B------:R-:W-:Y:S01]  /*7de0*/  IADD3 R92, PT, PT, R92, 0x140, RZ ;  /* 0x000001405c5c7810 */ /* 0x000fe20007ffe0ff */
[--C-:B------:R-:W-:Y:S01]  /*7df0*/  HADD2.F32 R45, -RZ, R46.reuse.H0_H0 ;  /* 0x2000002eff2d7230 */ /* 0x100fe20000004100 */
[----:B------:R-:W-:Y:S01]  /*7e00*/  F2FP.F16.E5M2.UNPACK_B R54, R75 ;  /* 0x0000004bff36723e */ /* 0x000fe200020004ff */
[----:B------:R-:W-:Y:S01]  /*7e10*/  HADD2.F32 R46, -RZ, R46.H1_H1 ;  /* 0x3000002eff2e7230 */ /* 0x000fe20000004100 */
[----:B------:R-:W-:Y:S01]  /*7e20*/  LOP3.LUT R92, R92, 0xfefffff8, RZ, 0xc0, !PT ;  /* 0xfefffff85c5c7812 */ /* 0x000fe200078ec0ff */
[--C-:B------:R-:W-:Y:S01]  /*7e30*/  HADD2.F32 R49, -RZ, R50.reuse.H0_H0 ;  /* 0x20000032ff317230 */ /* 0x100fe20000004100 */
[----:B----4-:R-:W-:Y:S01]  /*7e40*/  F2FP.F16.E5M2.UNPACK_B R58, R76 ;  /* 0x0000004cff3a723e */ /* 0x010fe200020004ff */
[----:B------:R-:W-:Y:S01]  /*7e50*/  HADD2.F32 R50, -RZ, R50.H1_H1 ;  /* 0x30000032ff327230 */ /* 0x000fe20000004100 */
[----:B--2---:R2:W-:Y:S01]  /*7e60*/  SYNCS.ARRIVE.TRANS64.RED.A1T0 RZ, [R92+URZ], RZ ;  /* 0x000000ff5cff79a7 */ /* 0x0045e200081004ff */
[--C-:B------:R-:W-:Y:S01]  /*7e70*/  HADD2.F32 R53, -RZ, R54.reuse.H0_H0 ;  /* 0x20000036ff357230 */ /* 0x100fe20000004100 */
[----:B------:R-:W-:Y:S01]  /*7e80*/  F2FP.F16.E5M2.UNPACK_B R62, R77 ;  /* 0x0000004dff3e723e */ /* 0x000fe200020004ff */
[----:B------:R-:W-:Y:S01]  /*7e90*/  HADD2.F32 R54, -RZ, R54.H1_H1 ;  /* 0x30000036ff367230 */ /* 0x000fe20000004100 */
[----:B------:R-:W-:Y:S01]  /*7ea0*/  F2FP.F16.E5M2.UNPACK_B R66, R78 ;  /* 0x0000004eff42723e */ /* 0x000fe200020004ff */
[--C-:B------:R-:W-:Y:S01]  /*7eb0*/  HADD2.F32 R57, -RZ, R58.reuse.H0_H0 ;  /* 0x2000003aff397230 */ /* 0x100fe20000004100 */
[----:B------:R-:W-:Y:S01]  /*7ec0*/  F2FP.F16.E5M2.UNPACK_B R70, R79 ;  /* 0x0000004fff46723e */ /* 0x000fe200020004ff */
[----:B------:R-:W-:Y:S01]  /*7ed0*/  HADD2.F32 R58, -RZ, R58.H1_H1 ;  /* 0x3000003aff3a7230 */ /* 0x000fe20000004100 */
[----:B------:R-:W-:Y:S01]  /*7ee0*/  F2FP.F16.E5M2.UNPACK_B R75, R75.H1 ;  /* 0x0000004bff4b723e */ /* 0x000fe200030004ff */
[--C-:B------:R-:W-:Y:S01]  /*7ef0*/  HADD2.F32 R61, -RZ, R62.reuse.H0_H0 ;  /* 0x2000003eff3d7230 */ /* 0x100fe20000004100 */
[----:B------:R-:W-:Y:S01]  /*7f00*/  F2FP.F16.E5M2.UNPACK_B R76, R76.H1 ;  /* 0x0000004cff4c723e */ /* 0x000fe200030004ff */
[----:B------:R-:W-:Y:S01]  /*7f10*/  HADD2.F32 R63, -RZ, R62.H1_H1 ;  /* 0x3000003eff3f7230 */ /* 0x000fe20000004100 */
[----:B------:R-:W-:Y:S01]  /*7f20*/  F2FP.F16.E5M2.UNPACK_B R77, R77.H1 ;  /* 0x0000004dff4d723e */ /* 0x000fe200030004ff */
[--C-:B------:R-:W-:Y:S02]  /*7f30*/  HADD2.F32 R65, -RZ, R66.reuse.H0_H0 ;  /* 0x20000042ff417230 */ /* 0x100fe40000004100 */
[C---:B------:R-:W-:Y:S01]  /*7f40*/  FMUL R4, R38.reuse, R4 ;  /* 0x0000000426047220 */ /* 0x040fe20000400000 */
        /* <DEDUP_REMOVED lines=16> */
[--C-:B------:R-:W-:Y:S02]  /*8050*/  HADD2.F32 R69, -RZ, R70.reuse.H0_H0 ;  /* 0x20000046ff457230 */ /* 0x100fe40000004100 */
[C---:B------:R-:W-:Y:S01]  /*8060*/  FMUL R28, R38.reuse, R32 ;  /* 0x00000020261c7220 */ /* 0x040fe20000400000 */
[----:B------:R-:W-:Y:S02]  /*8070*/  HADD2.F32 R70, -RZ, R70.H1_H1 ;  /* 0x30000046ff467230 */ /* 0x000fe40000004100 */
[C---:B------:R-:W-:Y:S01]  /*8080*/  FMUL R29, R38.reuse, R33 ;  /* 0x00000021261d7220 */ /* 0x040fe20000400000 */
[----:B------:R-:W-:Y:S02]  /*8090*/  HADD2.F32 R44, -RZ, R72.H1_H1 ;  /* 0x30000048ff2c7230 */ /* 0x000fe40000004100 */
[C---:B------:R-:W-:Y:S01]  /*80a0*/  FMUL R6, R38.reuse, R6 ;  /* 0x0000000626067220 */ /* 0x040fe20000400000 */
[C---:B------:R-:W-:Y:S01]  /*80b0*/  FMUL R7, R38.reuse, R7 ;  /* 0x0000000726077220 */ /* 0x040fe20000400000 */
[--C-:B------:R-:W-:Y:S02]  /*80c0*/  HADD2.F32 R47, -RZ, R73.reuse.H0_H0 ;  /* 0x20000049ff2f7230 */ /* 0x100fe40000004100 */
[C---:B------:R-:W-:Y:S01]  /*80d0*/  FMUL R10, R38.reuse, R10 ;  /* 0x0000000a260a7220 */ /* 0x040fe20000400000 */
[C---:B------:R-:W-:Y:S01]  /*80e0*/  FFMA R6, R41.reuse, R43, R6 ;  /* 0x0000002b29067223 */ /* 0x040fe20000000006 */
[----:B------:R-:W-:Y:S02]  /*80f0*/  HADD2.F32 R48, -RZ, R73.H1_H1 ;  /* 0x30000049ff307230 */ /* 0x000fe40000004100 */
[C---:B------:R-:W-:Y:S01]  /*8100*/  FFMA R7, R41.reuse, R44, R7 ;  /* 0x0000002c29077223 */ /* 0x040fe20000000007 */
[C---:B------:R-:W-:Y:S01]  /*8110*/  FFMA R8, R41.reuse, R45, R8 ;  /* 0x0000002d29087223 */ /* 0x040fe20000000008 */
[C---:B------:R-:W-:Y:S01]  /*8120*/  FFMA R9, R41.reuse, R46, R9 ;  /* 0x0000002e29097223 */ /* 0x040fe20000000009 */
[----:B------:R-:W-:Y:S01]  /*8130*/  FFMA R10, R41, R47, R10 ;  /* 0x0000002f290a7223 */ /* 0x000fe2000000000a */
[C---:B------:R-:W-:Y:S01]  /*8140*/  FMUL R11, R38.reuse, R11 ;  /* 0x0000000b260b7220 */ /* 0x040fe20000400000 */
[----:B------:R-:W-:Y:S01]  /*8150*/  F2FP.F16.E5M2.UNPACK_B R78, R78.H1 ;  /* 0x0000004eff4e723e */ /* 0x000fe200030004ff */
[--C-:B------:R-:W-:Y:S01]  /*8160*/  HADD2.F32 R51, -RZ, R74.reuse.H0_H0 ;  /* 0x2000004aff337230 */ /* 0x100fe20000004100 */
[----:B-1----:R-:W-:Y:S01]  /*8170*/  F2FP.SATFINITE.E5M2.F32.PACK_AB_MERGE_C R100, R7, R6, RZ ;  /* 0x000000060764723e */ /* 0x002fe200048060ff */
[C---:B------:R-:W-:Y:S01]  /*8180*/  FFMA R11, R41.reuse, R48, R11 ;  /* 0x00000030290b7223 */ /* 0x040fe2000000000b */
[C---:B------:R-:W-:Y:S01]  /*8190*/  FFMA R12, R41.reuse, R49, R12 ;  /* 0x00000031290c7223 */ /* 0x040fe2000000000c */
[----:B------:R-:W-:Y:S01]  /*81a0*/  FFMA R13, R41, R50, R13 ;  /* 0x00000032290d7223 */ /* 0x000fe2000000000d */
[----:B------:R-:W-:Y:S01]  /*81b0*/  F2FP.SATFINITE.E5M2.F32.PACK_AB_MERGE_C R100, R5, R4, R100 ;  /* 0x000000040564723e */ /* 0x000fe20004806064 */
[----:B------:R-:W-:Y:S01]  /*81c0*/  HADD2.F32 R52, -RZ, R74.H1_H1 ;  /* 0x3000004aff347230 */ /* 0x000fe20000004100 */
[----:B------:R-:W-:Y:S01]  /*81d0*/  F2FP.SATFINITE.E5M2.F32.PACK_AB_MERGE_C R101, R11, R10, RZ ;  /* 0x0000000a0b65723e */ /* 0x000fe200048060ff */
[C---:B------:R-:W-:Y:S01]  /*81e0*/  FMUL R14, R38.reuse, R14 ;  /* 0x0000000e260e7220 */ /* 0x040fe20000400000 */
[C---:B------:R-:W-:Y:S01]  /*81f0*/  FMUL R15, R38.reuse, R15 ;  /* 0x0000000f260f7220 */ /* 0x040fe20000400000 */
[--C-:B------:R-:W-:Y:S01]  /*8200*/  HADD2.F32 R55, -RZ, R75.reuse.H0_H0 ;  /* 0x2000004bff377230 */ /* 0x100fe20000004100 */
[----:B------:R-:W-:Y:S01]  /*8210*/  F2FP.SATFINITE.E5M2.F32.PACK_AB_MERGE_C R101, R9, R8, R101 ;  /* 0x000000080965723e */ /* 0x000fe20004806065 */
[C---:B------:R-:W-:Y:S01]  /*8220*/  FFMA R14, R41.reuse, R51, R14 ;  /* 0x00000033290e7223 */ /* 0x040fe2000000000e */
[C---:B------:R-:W-:Y:S01]  /*8230*/  FFMA R15, R41.reuse, R52, R15 ;  /* 0x00000034290f7223 */ /* 0x040fe2000000000f */
[C---:B------:R-:W-:Y:S01]  /*8240*/  FFMA R16, R41.reuse, R53, R16 ;  /* 0x0000003529107223 */ /* 0x040fe20000000010 */
[C---:B------:R-:W-:Y:S01]  /*8250*/  FFMA R17, R41.reuse, R54, R17 ;  /* 0x0000003629117223 */ /* 0x040fe20000000011 */
        /* <DEDUP_REMOVED lines=15> */
[C---:B------:R-:W-:Y:S01]  /*8350*/  FFMA R23, R41.reuse, R60, R23 ;  /* 0x0000003c29177223 */ /* 0x040fe20000000017 */
[C---:B------:R-:W-:Y:S01]  /*8360*/  FMUL R27, R38.reuse, R27 ;  /* 0x0000001b261b7220 */ /* 0x040fe20000400000 */
[C---:B------:R-:W-:Y:S01]  /*8370*/  FFMA R0, R41.reuse, R61, R0 ;  /* 0x0000003d29007223 */ /* 0x040fe20000000000 */
[----:B------:R-:W-:Y:S01]  /*8380*/  F2FP.F16.E5M2.UNPACK_B R79, R79.H1 ;  /* 0x0000004fff4f723e */ /* 0x000fe200030004ff */
        /* <DEDUP_REMOVED lines=16> */
[----:B------:R-:W-:Y:S01]  /*8490*/  FFMA R28, R41, R69, R28 ;  /* 0x00000045291c7223 */ /* 0x000fe2000000001c */
[----:B------:R-:W-:Y:S01]  /*84a0*/  F2FP.SATFINITE.E5M2.F32.PACK_AB_MERGE_C R103, R19, R18, RZ ;  /* 0x000000121367723e */ /* 0x000fe200048060ff */
        /* <DEDUP_REMOVED lines=14> */
[----:B--2---:R-:W-:Y:S03]  /*8590*/  IADD3 R92, PT, PT, R36, 0x1, RZ ;  /* 0x00000001245c7810 */ /* 0x004fe60007ffe0ff */
        /* <DEDUP_REMOVED lines=10> */
[----:B------:R-:W-:Y:S02]  /*8640*/  UIADD3 UR13, UPT, UPT, UR49, 0x20, URZ ;  /* 0x00000020310d7890 */ /* 0x000fe4000fffe0ff */
[----:B------:R-:W-:Y:S01]  /*8650*/  UIADD3 UR12, UPT, UPT, UR44, 0x3200, URZ ;  /* 0x000032002c0c7890 */ /* 0x000fe2000fffe0ff */
[----:B------:R-:W-:Y:S01]  /*8660*/  UMOV UR14, UR50 ;  /* 0x00000032000e7c82 */ /* 0x000fe20008000000 */
[----:B------:R-:W-:Y:S01]  /*8670*/  UMOV UR15, UR36 ;  /* 0x00000024000f7c82 */ /* 0x000fe20008000000 */
[----:B------:R-:W-:Y:S02]  /*8680*/  UIADD3 UR9, UPT, UPT, UR49, 0x60, URZ ;  /* 0x0000006031097890 */ /* 0x000fe4000fffe0ff */
[----:B------:R-:W-:Y:S01]  /*8690*/  UIADD3 UR8, UPT, UPT, UR44, 0x3a00, URZ ;  /* 0x00003a002c087890 */ /* 0x000fe2000fffe0ff */
[----:B------:R-:W-:Y:S01]  /*86a0*/  UMOV UR10, UR50 ;  /* 0x00000032000a7c82 */ /* 0x000fe20008000000 */
[----:B------:R-:W-:Y:S01]  /*86b0*/  UMOV UR11, UR36 ;  /* 0x00000024000b7c82 */ /* 0x000fe20008000000 */
[----:B--2---:R-:W-:Y:S04]  /*86c0*/  UIADD3 UR4, UP0, UPT, UR6, 0x680, URZ ;  /* 0x0000068006047890 */ /* 0x004fe8000ff1e0ff */
[----:B------:R-:W-:Y:S09]  /*86d0*/  UIADD3.X UR5, UPT, UPT, URZ, UR7, URZ, UP0, !UPT ;  /* 0x00000007ff057290 */ /* 0x000ff200087fe4ff */
[----:B------:R2:W-:Y:S01]  /*86e0*/  UTMASTG.3D [UR12], [UR4] ;  /* 0x0000000c040073b5 */ /* 0x0005e20008010000 */
[----:B------:R2:W-:Y:S01]  /*86f0*/  UTMASTG.3D [UR8], [UR4] ;  /* 0x00000008040073b5 */ /* 0x0005e20008010000 */
[----:B------:R0:W-:Y:S01]  /*8700*/  UTMACMDFLUSH ;  /* 0x00000000000079b7 */ /* 0x0001e20000000000 */
[----:B--2---:R-:W-:Y:S04]  /*8710*/  DEPBAR.LE SB0, 0x1 ;  /* 0x000080400000791a */ /* 0x004fe80000000000 */
.L_x_131:
[----:B------:R-:W-:Y:S05]  /*8720*/  BSYNC.RECONVERGENT B0 ;  /* 0x0000000000007941 */ /* 0x000fea0003800200 */
.L_x_130:
[----:B------:R-:W-:Y:S01]  /*8730*/  BAR.SYNC.DEFER_BLOCKING 0x1, 0x80 ;  /* 0x0042000000007b1d */ /* 0x000fe20000010000 */
[----:B------:R-:W-:Y:S01]  /*8740*/  ISETP.NE.AND P0, PT, R93, 0x2, PT ;  /* 0x000000025d00780c */ /* 0x000fe20003f05270 */
[----:B------:R-:W-:Y:S01]  /*8750*/  UISETP.NE.AND UP0, UPT, UR46, URZ, UPT ;  /* 0x000000ff2e00728c */ /* 0x000fe2000bf05270 */
[----:B------:R-:W-:Y:S01]  /*8760*/  ISETP.NE.AND P1, PT, R92, 0x4, PT ;  /* 0x000000045c00780c */ /* 0x000fe20003f25270 */
[----:B------:R-:W-:Y:S01]  /*8770*/  UIADD3 UR28, UPT, UPT, UR37, UR62, URZ ;  /* 0x0000003e251c7290 */ /* 0x000fe2000fffe0ff */
[----:B------:R-:W-:Y:S01]  /*8780*/  SEL R3, RZ, 0x1, P0 ;  /* 0x00000001ff037807 */ /* 0x000fe20000000000 */
[----:B------:R-:W-:Y:S01]  /*8790*/  UIADD3 UR20, UPT, UPT, UR38, UR61, URZ ;  /* 0x0000003d26147290 */ /* 0x000fe2000fffe0ff */
[----:B------:R-:W-:Y:S02]  /*87a0*/  SEL R0, RZ, 0x1, P1 ;  /* 0x00000001ff007807 */ /* 0x000fe40000800000 */
[----:B------:R-:W-:Y:S02]  /*87b0*/  LOP3.LUT R96, R96, R3, RZ, 0x3c, !PT ;  /* 0x0000000360607212 */ /* 0x000fe400078e3cff */
[----:B------:R-:W-:Y:S02]  /*87c0*/  LOP3.LUT R97, R97, R0, RZ, 0x3c, !PT ;  /* 0x0000000061617212 */ /* 0x000fe400078e3cff */
[----:B------:R-:W-:Y:S02]  /*87d0*/  SEL R93, R93, RZ, P0 ;  /* 0x000000ff5d5d7207 */ /* 0x000fe40000000000 */
[----:B------:R-:W-:Y:S01]  /*87e0*/  SEL R36, R92, RZ, P1 ;  /* 0x000000ff5c247207 */ /* 0x000fe20000800000 */
[----:B------:R-:W-:Y:S01]  /*87f0*/  UMOV UR36, UR59 ;  /* 0x0000003b00247c82 */ /* 0x000fe20008000000 */
[----:B------:R-:W-:Y:S05]  /*8800*/  BRA.U UP0, `(.L_x_132) ;  /* 0xffffffd500907547 */ /* 0x000fea000b83ffff */
[----:B------:R-:W-:Y:S05]  /*8810*/  EXIT ;  /* 0x000000000000794d */ /* 0x000fea0003800000 */
.L_x_25:
[----:B--2---:R2:W3:Y:S02]  /*8820*/  SYNCS.PHASECHK.TRANS64.TRYWAIT P0, [R3+URZ+0x170], R2 ;  /* 0x00017002030075a7 */ /* 0x0044e400080011ff */
[----:B---3--:R-:W-:Y:S05]  /*8830*/  @!P0 NANOSLEEP.SYNCS 0x989680 ;  /* 0x009896800000895d */ /* 0x008fea0003900000 */
[----:B------:R-:W3:Y:S02]  /*8840*/  @!P0 SYNCS.PHASECHK.TRANS64 P0, [R3+URZ+0x170], R2 ;  /* 0x00017002030085a7 */ /* 0x000ee400080010ff */
[----:B---3--:R-:W-:Y:S05]  /*8850*/  @!P0 BRA `(.L_x_25) ;  /* 0xfffffffc00f08947 */ /* 0x008fea000383ffff */
[----:B------:R-:W-:Y:S05]  /*8860*/  BRA `(.L_x_133) ;  /* 0xffffff9400547947 */ /* 0x000fea000383ffff */
.L_x_28:
[----:B-1----:R-:W-:-:S07]  /*8870*/  MOV R0, UR33 ;  /* 0x0000002100007c02 */ /* 0x002fce0008000f00 */
.L_x_134:
[----:B-1----:R1:W2:Y:S02]  /*8880*/  SYNCS.PHASECHK.TRANS64.TRYWAIT P0, [R0+URZ+0x68], R3 ;  /* 0x00006803000075a7 */ /* 0x0022a400080011ff */
[----:B--2---:R-:W-:Y:S05]  /*8890*/  @!P0 NANOSLEEP.SYNCS 0x989680 ;  /* 0x009896800000895d */ /* 0x004fea0003900000 */
[----:B------:R-:W2:Y:S02]  /*88a0*/  @!P0 SYNCS.PHASECHK.TRANS64 P0, [R0+URZ+0x68], R3 ;  /* 0x00006803000085a7 */ /* 0x000ea400080010ff */
[----:B--2---:R-:W-:Y:S05]  /*88b0*/  @!P0 BRA `(.L_x_134) ;  /* 0xfffffffc00f08947 */ /* 0x004fea000383ffff */
[----:B------:R-:W-:Y:S05]  /*88c0*/  BRA `(.L_x_27) ;  /* 0xffffff9400ac7947 */ /* 0x000fea000383ffff */
.L_x_35:
[----:B-1----:R-:W-:-:S07]  /*88d0*/  MOV R0, UR17 ;  /* 0x0000001100007c02 */ /* 0x002fce0008000f00 */
.L_x_135:
[----:B-1----:R1:W2:Y:S02]  /*88e0*/  SYNCS.PHASECHK.TRANS64.TRYWAIT P0, [R0+URZ+0x68], R3 ;  /* 0x00006803000075a7 */ /* 0x0022a400080011ff */
[----:B--2---:R-:W-:Y:S05]  /*88f0*/  @!P0 NANOSLEEP.SYNCS 0x989680 ;  /* 0x009896800000895d */ /* 0x004fea0003900000 */
[----:B------:R-:W2:Y:S02]  /*8900*/  @!P0 SYNCS.PHASECHK.TRANS64 P0, [R0+URZ+0x68], R3 ;  /* 0x00006803000085a7 */ /* 0x000ea400080010ff */
[----:B--2---:R-:W-:Y:S05]  /*8910*/  @!P0 BRA `(.L_x_135) ;  /* 0xfffffffc00f08947 */ /* 0x004fea000383ffff */
[----:B------:R-:W-:Y:S05]  /*8920*/  BRA `(.L_x_34) ;  /* 0xffffff9800747947 */ /* 0x000fea000383ffff */
.L_x_40:
[----:B-1----:R1:W2:Y:S02]  /*8930*/  SYNCS.PHASECHK.TRANS64.TRYWAIT P0, [R3+URZ+0x100], R0 ;  /* 0x00010000030075a7 */ /* 0x0022a400080011ff */
[----:B--2---:R-:W-:Y:S05]  /*8940*/  @!P0 NANOSLEEP.SYNCS 0x989680 ;  /* 0x009896800000895d */ /* 0x004fea0003900000 */
[----:B------:R-:W2:Y:S02]  /*8950*/  @!P0 SYNCS.PHASECHK.TRANS64 P0, [R3+URZ+0x100], R0 ;  /* 0x00010000030085a7 */ /* 0x000ea400080010ff */
[----:B--2---:R-:W-:Y:S05]  /*8960*/  @!P0 BRA `(.L_x_40) ;  /* 0xfffffffc00f08947 */ /* 0x004fea000383ffff */
[----:B------:R-:W-:Y:S05]  /*8970*/  BRA `(.L_x_136) ;  /* 0xffffff9c00247947 */ /* 0x000fea000383ffff */
.L_x_44:
[----:B-1----:R-:W-:-:S07]  /*8980*/  MOV R0, UR4 ;  /* 0x0000000400007c02 */ /* 0x002fce0008000f00 */
.L_x_137:
[----:B-1----:R1:W2:Y:S02]  /*8990*/  SYNCS.PHASECHK.TRANS64.TRYWAIT P0, [R0+URZ], R3 ;  /* 0x00000003000075a7 */ /* 0x0022a400080011ff */
[----:B--2---:R-:W-:Y:S05]  /*89a0*/  @!P0 NANOSLEEP.SYNCS 0x989680 ;  /* 0x009896800000895d */ /* 0x004fea0003900000 */
[----:B------:R-:W2:Y:S02]  /*89b0*/  @!P0 SYNCS.PHASECHK.TRANS64 P0, [R0+URZ], R3 ;  /* 0x00000003000085a7 */ /* 0x000ea400080010ff */
[----:B--2---:R-:W-:Y:S05]  /*89c0*/  @!P0 BRA `(.L_x_137) ;  /* 0xfffffffc00f08947 */ /* 0x004fea000383ffff */
[----:B------:R-:W-:Y:S05]  /*89d0*/  BRA `(.L_x_138) ;  /* 0xffffffa000c87947 */ /* 0x000fea000383ffff */
.L_x_45:
[----:B------:R-:W-:-:S07]  /*89e0*/  MOV R0, UR5 ;  /* 0x0000000500007c02 */ /* 0x000fce0008000f00 */
.L_x_139:
[----:B-1----:R1:W2:Y:S02]  /*89f0*/  SYNCS.PHASECHK.TRANS64.TRYWAIT P0, [R0+URZ], R3 ;  /* 0x00000003000075a7 */ /* 0x0022a400080011ff */
[----:B--2---:R-:W-:Y:S05]  /*8a00*/  @!P0 NANOSLEEP.SYNCS 0x989680 ;  /* 0x009896800000895d */ /* 0x004fea0003900000 */
[----:B------:R-:W2:Y:S02]  /*8a10*/  @!P0 SYNCS.PHASECHK.TRANS64 P0, [R0+URZ], R3 ;  /* 0x00000003000085a7 */ /* 0x000ea400080010ff */
[----:B--2---:R-:W-:Y:S05]  /*8a20*/  @!P0 BRA `(.L_x_139) ;  /* 0xfffffffc00f08947 */ /* 0x004fea000383ffff */
[----:B------:R-:W-:Y:S05]  /*8a30*/  BRA `(.L_x_140) ;  /* 0xffffffa000d47947 */ /* 0x000fea000383ffff */
.L_x_46:
[----:B------:R-:W-:-:S07]  /*8a40*/  MOV R0, UR5 ;  /* 0x0000000500007c02 */ /* 0x000fce0008000f00 */
.L_x_141:
[----:B-1----:R1:W2:Y:S02]  /*8a50*/  SYNCS.PHASECHK.TRANS64.TRYWAIT P0, [R0+URZ], R3 ;  /* 0x00000003000075a7 */ /* 0x0022a400080011ff */
[----:B--2---:R-:W-:Y:S05]  /*8a60*/  @!P0 NANOSLEEP.SYNCS 0x989680 ;  /* 0x009896800000895d */ /* 0x004fea0003900000 */
[----:B------:R-:W2:Y:S02]  /*8a70*/  @!P0 SYNCS.PHASECHK.TRANS64 P0, [R0+URZ], R3 ;  /* 0x00000003000085a7 */ /* 0x000ea400080010ff */
[----:B--2---:R-:W-:Y:S05]  /*8a80*/  @!P0 BRA `(.L_x_141) ;  /* 0xfffffffc00f08947 */ /* 0x004fea000383ffff */
[----:B------:R-:W-:Y:S05]  /*8a90*/  BRA `(.L_x_142) ;  /* 0xffffffa000e07947 */ /* 0x000fea000383ffff */
.L_x_47:
[----:B------:R-:W-:-:S07]  /*8aa0*/  MOV R0, UR5 ;  /* 0x0000000500007c02 */ /* 0x000fce0008000f00 */
.L_x_143:
[----:B-1----:R1:W2:Y:S02]  /*8ab0*/  SYNCS.PHASECHK.TRANS64.TRYWAIT P0, [R0+URZ], R3 ;  /* 0x00000003000075a7 */ /* 0x0022a400080011ff */
[----:B--2---:R-:W-:Y:S05]  /*8ac0*/  @!P0 NANOSLEEP.SYNCS 0x989680 ;  /* 0x009896800000895d */ /* 0x004fea0003900000 */
[----:B------:R-:W2:Y:S02]  /*8ad0*/  @!P0 SYNCS.PHASECHK.TRANS64 P0, [R0+URZ], R3 ;  /* 0x00000003000085a7 */ /* 0x000ea400080010ff */
[----:B--2---:R-:W-:Y:S05]  /*8ae0*/  @!P0 BRA `(.L_x_143) ;  /* 0xfffffffc00f08947 */ /* 0x004fea000383ffff */
[----:B------:R-:W-:Y:S05]  /*8af0*/  BRA `(.L_x_144) ;  /* 0xffffffa000ec7947 */ /* 0x000fea000383ffff */
.L_x_48:
[----:B------:R-:W-:-:S07]  /*8b00*/  MOV R0, UR5 ;  /* 0x0000000500007c02 */ /* 0x000fce0008000f00 */
.L_x_145:
[----:B-1----:R1:W2:Y:S02]  /*8b10*/  SYNCS.PHASECHK.TRANS64.TRYWAIT P0, [R0+URZ], R3 ;  /* 0x00000003000075a7 */ /* 0x0022a400080011ff */
[----:B--2---:R-:W-:Y:S05]  /*8b20*/  @!P0 NANOSLEEP.SYNCS 0x989680 ;  /* 0x009896800000895d */ /* 0x004fea0003900000 */
[----:B------:R-:W2:Y:S02]  /*8b30*/  @!P0 SYNCS.PHASECHK.TRANS64 P0, [R0+URZ], R3 ;  /* 0x00000003000085a7 */ /* 0x000ea400080010ff */
[----:B--2---:R-:W-:Y:S05]  /*8b40*/  @!P0 BRA `(.L_x_145) ;  /* 0xfffffffc00f08947 */ /* 0x004fea000383ffff */
[----:B------:R-:W-:Y:S05]  /*8b50*/  BRA `(.L_x_146) ;  /* 0xffffffa000f87947 */ /* 0x000fea000383ffff */
.L_x_49:
[----:B------:R-:W-:-:S07]  /*8b60*/  MOV R0, UR5 ;  /* 0x0000000500007c02 */ /* 0x000fce0008000f00 */
.L_x_147:
[----:B-1----:R1:W2:Y:S02]  /*8b70*/  SYNCS.PHASECHK.TRANS64.TRYWAIT P0, [R0+URZ], R3 ;  /* 0x00000003000075a7 */ /* 0x0022a400080011ff */
[----:B--2---:R-:W-:Y:S05]  /*8b80*/  @!P0 NANOSLEEP.SYNCS 0x989680 ;  /* 0x009896800000895d */ /* 0x004fea0003900000 */
[----:B------:R-:W2:Y:S02]  /*8b90*/  @!P0 SYNCS.PHASECHK.TRANS64 P0, [R0+URZ], R3 ;  /* 0x00000003000085a7 */ /* 0x000ea400080010ff */
[----:B--2---:R-:W-:Y:S05]  /*8ba0*/  @!P0 BRA `(.L_x_147) ;  /* 0xfffffffc00f08947 */ /* 0x004fea000383ffff */
[----:B------:R-:W-:Y:S05]  /*8bb0*/  BRA `(.L_x_148) ;  /* 0xffffffa400047947 */ /* 0x000fea000383ffff */
.L_x_50:
[----:B------:R-:W-:-:S07]  /*8bc0*/  MOV R0, UR5 ;  /* 0x0000000500007c02 */ /* 0x000fce0008000f00 */
.L_x_149:
[----:B-1----:R1:W2:Y:S02]  /*8bd0*/  SYNCS.PHASECHK.TRANS64.TRYWAIT P0, [R0+URZ], R3 ;  /* 0x00000003000075a7 */ /* 0x0022a400080011ff */
[----:B--2---:R-:W-:Y:S05]  /*8be0*/  @!P0 NANOSLEEP.SYNCS 0x989680 ;  /* 0x009896800000895d */ /* 0x004fea0003900000 */
[----:B------:R-:W2:Y:S02]  /*8bf0*/  @!P0 SYNCS.PHASECHK.TRANS64 P0, [R0+URZ], R3 ;  /* 0x00000003000085a7 */ /* 0x000ea400080010ff */
[----:B--2---:R-:W-:Y:S05]  /*8c00*/  @!P0 BRA `(.L_x_149) ;  /* 0xfffffffc00f08947 */ /* 0x004fea000383ffff */
[----:B------:R-:W-:Y:S05]  /*8c10*/  BRA `(.L_x_150) ;  /* 0xffffffa400107947 */ /* 0x000fea000383ffff */
.L_x_51:
[----:B------:R-:W-:-:S07]  /*8c20*/  MOV R0, UR5 ;  /* 0x0000000500007c02 */ /* 0x000fce0008000f00 */
.L_x_151:
[----:B-1----:R1:W2:Y:S02]  /*8c30*/  SYNCS.PHASECHK.TRANS64.TRYWAIT P0, [R0+URZ], R3 ;  /* 0x00000003000075a7 */ /* 0x0022a400080011ff */
[----:B--2---:R-:W-:Y:S05]  /*8c40*/  @!P0 NANOSLEEP.SYNCS 0x989680 ;  /* 0x009896800000895d */ /* 0x004fea0003900000 */
[----:B------:R-:W2:Y:S02]  /*8c50*/  @!P0 SYNCS.PHASECHK.TRANS64 P0, [R0+URZ], R3 ;  /* 0x00000003000085a7 */ /* 0x000ea400080010ff */
[----:B--2---:R-:W-:Y:S05]  /*8c60*/  @!P0 BRA `(.L_x_151) ;  /* 0xfffffffc00f08947 */ /* 0x004fea000383ffff */
[----:B------:R-:W-:Y:S05]  /*8c70*/  BRA `(.L_x_152) ;  /* 0xffffffa4001c7947 */ /* 0x000fea000383ffff */
.L_x_52:
[----:B------:R-:W-:-:S07]  /*8c80*/  MOV R0, UR5 ;  /* 0x0000000500007c02 */ /* 0x000fce0008000f00 */
.L_x_153:
[----:B-1----:R1:W2:Y:S02]  /*8c90*/  SYNCS.PHASECHK.TRANS64.TRYWAIT P0, [R0+URZ], R3 ;  /* 0x00000003000075a7 */ /* 0x0022a400080011ff */
[----:B--2---:R-:W-:Y:S05]  /*8ca0*/  @!P0 NANOSLEEP.SYNCS 0x989680 ;  /* 0x009896800000895d */ /* 0x004fea0003900000 */
[----:B------:R-:W2:Y:S02]  /*8cb0*/  @!P0 SYNCS.PHASECHK.TRANS64 P0, [R0+URZ], R3 ;  /* 0x00000003000085a7 */ /* 0x000ea400080010ff */
[----:B--2---:R-:W-:Y:S05]  /*8cc0*/  @!P0 BRA `(.L_x_153) ;  /* 0xfffffffc00f08947 */ /* 0x004fea000383ffff */
[----:B------:R-:W-:Y:S05]  /*8cd0*/  BRA `(.L_x_154) ;  /* 0xffffffa400287947 */ /* 0x000fea000383ffff */
.L_x_53:
[----:B------:R-:W-:-:S07]  /*8ce0*/  MOV R0, UR5 ;  /* 0x0000000500007c02 */ /* 0x000fce0008000f00 */
.L_x_155:
[----:B-1----:R1:W2:Y:S02]  /*8cf0*/  SYNCS.PHASECHK.TRANS64.TRYWAIT P0, [R0+URZ], R3 ;  /* 0x00000003000075a7 */ /* 0x0022a400080011ff */
[----:B--2---:R-:W-:Y:S05]  /*8d00*/  @!P0 NANOSLEEP.SYNCS 0x989680 ;  /* 0x009896800000895d */ /* 0x004fea0003900000 */
[----:B------:R-:W2:Y:S02]  /*8d10*/  @!P0 SYNCS.PHASECHK.TRANS64 P0, [R0+URZ], R3 ;  /* 0x00000003000085a7 */ /* 0x000ea400080010ff */
[----:B--2---:R-:W-:Y:S05]  /*8d20*/  @!P0 BRA `(.L_x_155) ;  /* 0xfffffffc00f08947 */ /* 0x004fea000383ffff */
[----:B------:R-:W-:Y:S05]  /*8d30*/  BRA `(.L_x_156) ;  /* 0xffffffa400347947 */ /* 0x000fea000383ffff */
.L_x_54:
[----:B------:R-:W-:-:S07]  /*8d40*/  MOV R0, UR5 ;  /* 0x0000000500007c02 */ /* 0x000fce0008000f00 */
.L_x_157:
[----:B-1----:R1:W2:Y:S02]  /*8d50*/  SYNCS.PHASECHK.TRANS64.TRYWAIT P0, [R0+URZ], R3 ;  /* 0x00000003000075a7 */ /* 0x0022a400080011ff */
[----:B--2---:R-:W-:Y:S05]  /*8d60*/  @!P0 NANOSLEEP.SYNCS 0x989680 ;  /* 0x009896800000895d */ /* 0x004fea0003900000 */
[----:B------:R-:W2:Y:S02]  /*8d70*/  @!P0 SYNCS.PHASECHK.TRANS64 P0, [R0+URZ], R3 ;  /* 0x00000003000085a7 */ /* 0x000ea400080010ff */
[----:B--2---:R-:W-:Y:S05]  /*8d80*/  @!P0 BRA `(.L_x_157) ;  /* 0xfffffffc00f08947 */ /* 0x004fea000383ffff */
[----:B------:R-:W-:Y:S05]  /*8d90*/  BRA `(.L_x_158) ;  /* 0xffffffa400407947 */ /* 0x000fea000383ffff */
.L_x_55:
[----:B------:R-:W-:-:S07]  /*8da0*/  MOV R0, UR5 ;  /* 0x0000000500007c02 */ /* 0x000fce0008000f00 */
.L_x_159:
[----:B-1----:R1:W2:Y:S02]  /*8db0*/  SYNCS.PHASECHK.TRANS64.TRYWAIT P0, [R0+URZ], R3 ;  /* 0x00000003000075a7 */ /* 0x0022a400080011ff */
[----:B--2---:R-:W-:Y:S05]  /*8dc0*/  @!P0 NANOSLEEP.SYNCS 0x989680 ;  /* 0x009896800000895d */ /* 0x004fea0003900000 */
[----:B------:R-:W2:Y:S02]  /*8dd0*/  @!P0 SYNCS.PHASECHK.TRANS64 P0, [R0+URZ], R3 ;  /* 0x00000003000085a7 */ /* 0x000ea400080010ff */
[----:B--2---:R-:W-:Y:S05]  /*8de0*/  @!P0 BRA `(.L_x_159) ;  /* 0xfffffffc00f08947 */ /* 0x004fea000383ffff */
[----:B------:R-:W-:Y:S05]  /*8df0*/  BRA `(.L_x_160) ;  /* 0xffffffa4004c7947 */ /* 0x000fea000383ffff */
.L_x_58:
[----:B-1----:R1:W2:Y:S02]  /*8e00*/  SYNCS.PHASECHK.TRANS64.TRYWAIT P0, [R2+URZ+0x160], R5 ;  /* 0x00016005020075a7 */ /* 0x0022a400080011ff */
[----:B--2---:R-:W-:Y:S05]  /*8e10*/  @!P0 NANOSLEEP.SYNCS 0x989680 ;  /* 0x009896800000895d */ /* 0x004fea0003900000 */
[----:B------:R-:W2:Y:S02]  /*8e20*/  @!P0 SYNCS.PHASECHK.TRANS64 P0, [R2+URZ+0x160], R5 ;  /* 0x00016005020085a7 */ /* 0x000ea400080010ff */
[----:B--2---:R-:W-:Y:S05]  /*8e30*/  @!P0 BRA `(.L_x_58) ;  /* 0xfffffffc00f08947 */ /* 0x004fea000383ffff */
[----:B------:R-:W-:Y:S05]  /*8e40*/  BRA `(.L_x_161) ;  /* 0xffffffa400a87947 */ /* 0x000fea000383ffff */
.L_x_59:
[----:B------:R-:W-:-:S07]  /*8e50*/  MOV R2, UR4 ;  /* 0x0000000400027c02 */ /* 0x000fce0008000f00 */
.L_x_162:
[----:B-1----:R1:W2:Y:S02]  /*8e60*/  SYNCS.PHASECHK.TRANS64.TRYWAIT P0, [R2+URZ+0x110], R5 ;  /* 0x00011005020075a7 */ /* 0x0022a400080011ff */
[----:B--2---:R-:W-:Y:S05]  /*8e70*/  @!P0 NANOSLEEP.SYNCS 0x989680 ;  /* 0x009896800000895d */ /* 0x004fea0003900000 */
[----:B------:R-:W2:Y:S02]  /*8e80*/  @!P0 SYNCS.PHASECHK.TRANS64 P0, [R2+URZ+0x110], R5 ;  /* 0x00011005020085a7 */ /* 0x000ea400080010ff */
[----:B--2---:R-:W-:Y:S05]  /*8e90*/  @!P0 BRA `(.L_x_162) ;  /* 0xfffffffc00f08947 */ /* 0x004fea000383ffff */
[----:B------:R-:W-:Y:S05]  /*8ea0*/  BRA `(.L_x_163) ;  /* 0xffffffa400b87947 */ /* 0x000fea000383ffff */
.L_x_60:
[----:B-1----:R1:W2:Y:S02]  /*8eb0*/  SYNCS.PHASECHK.TRANS64.TRYWAIT P1, [R2+URZ+0x100], R5 ;  /* 0x00010005020075a7 */ /* 0x0022a400080211ff */
[----:B--2---:R-:W-:Y:S05]  /*8ec0*/  @!P1 NANOSLEEP.SYNCS 0x989680 ;  /* 0x009896800000995d */ /* 0x004fea0003900000 */
[----:B------:R-:W2:Y:S02]  /*8ed0*/  @!P1 SYNCS.PHASECHK.TRANS64 P1, [R2+URZ+0x100], R5 ;  /* 0x00010005020095a7 */ /* 0x000ea400080210ff */
[----:B--2---:R-:W-:Y:S05]  /*8ee0*/  @!P1 BRA `(.L_x_60) ;  /* 0xfffffffc00f09947 */ /* 0x004fea000383ffff */
[----:B------:R-:W-:Y:S05]  /*8ef0*/  BRA `(.L_x_164) ;  /* 0xffffffa400e87947 */ /* 0x000fea000383ffff */
.L_x_63:
[----:B------:R-:W-:-:S07]  /*8f00*/  MOV R0, UR4 ;  /* 0x0000000400007c02 */ /* 0x000fce0008000f00 */
.L_x_165:
[----:B-1----:R1:W2:Y:S02]  /*8f10*/  SYNCS.PHASECHK.TRANS64.TRYWAIT P0, [R0+URZ+0x110], R3 ;  /* 0x00011003000075a7 */ /* 0x0022a400080011ff */
[----:B--2---:R-:W-:Y:S05]  /*8f20*/  @!P0 NANOSLEEP.SYNCS 0x989680 ;  /* 0x009896800000895d */ /* 0x004fea0003900000 */
[----:B------:R-:W2:Y:S02]  /*8f30*/  @!P0 SYNCS.PHASECHK.TRANS64 P0, [R0+URZ+0x110], R3 ;  /* 0x00011003000085a7 */ /* 0x000ea400080010ff */
[----:B--2---:R-:W-:Y:S05]  /*8f40*/  @!P0 BRA `(.L_x_165) ;  /* 0xfffffffc00f08947 */ /* 0x004fea000383ffff */
[----:B------:R-:W-:Y:S05]  /*8f50*/  BRA `(.L_x_62) ;  /* 0xffffffa8003c7947 */ /* 0x000fea000383ffff */
.L_x_72:
[----:B-1----:R-:W-:-:S04]  /*8f60*/  MOV R0, UR5 ;  /* 0x0000000500007c02 */ /* 0x002fc80008000f00 */
[----:B------:R1:W2:Y:S03]  /*8f70*/  SYNCS.PHASECHK.TRANS64.TRYWAIT P0, [R0+URZ+0x8], R7 ;  /* 0x00000807000075a7 */ /* 0x0002a600080011ff */
[----:B--2---:R-:W-:Y:S05]  /*8f80*/  @!P0 NANOSLEEP.SYNCS 0x989680 ;  /* 0x009896800000895d */ /* 0x004fea0003900000 */
[----:B------:R-:W2:Y:S02]  /*8f90*/  @!P0 SYNCS.PHASECHK.TRANS64 P0, [R0+URZ+0x8], R7 ;  /* 0x00000807000085a7 */ /* 0x000ea400080010ff */
[----:B--2---:R-:W-:Y:S05]  /*8fa0*/  @!P0 BRA `(.L_x_72) ;  /* 0xfffffffc00ec8947 */ /* 0x004fea000383ffff */
[----:B------:R-:W-:Y:S05]  /*8fb0*/  BRA `(.L_x_71) ;  /* 0xffffffa800f07947 */ /* 0x000fea000383ffff */
.L_x_74:
[----:B------:R-:W-:Y:S01]  /*8fc0*/  BSSY B0, `(.L_x_166) ;  /* 0x0000006000007945 */ /* 0x000fe20003800000 */
[----:B------:R-:W-:-:S07]  /*8fd0*/  MOV R15, 0xffffffff ;  /* 0xffffffff000f7802 */ /* 0x000fce0000000f00 */
[----:B-1---5:R-:W-:Y:S05]  /*8fe0*/  WARPSYNC.COLLECTIVE R15, `(.L_x_167) ;  /* 0x000000000f0c7348 */ /* 0x022fea0003c00000 */
[----:B------:R-:W-:Y:S02]  /*8ff0*/  ELECT P6, UR79, PT ;  /* 0x00000000004f782f */ /* 0x000fe400038c0000 */
[----:B------:R-:W-:Y:S01]  /*9000*/  MOV R14, UR79 ;  /* 0x0000004f000e7c02 */ /* 0x000fe20008000f00 */
[----:B-1---5:R-:W-:Y:S10]  /*9010*/  ENDCOLLECTIVE ;  /* 0x000000000000791b */ /* 0x022ff40003800000 */
.L_x_167:
[----:B------:R-:W-:Y:S05]  /*9020*/  BSYNC B0 ;  /* 0x0000000000007941 */ /* 0x000fea0003800000 */
.L_x_166:
[----:B------:R-:W-:Y:S05]  /*9030*/  BRA `(.L_x_168) ;  /* 0xffffffac00207947 */ /* 0x000fea000383ffff */
.L_x_76:
[----:B-1----:R-:W-:-:S04]  /*9040*/  MOV R0, UR5 ;  /* 0x0000000500007c02 */ /* 0x002fc80008000f00 */
[----:B------:R1:W2:Y:S03]  /*9050*/  SYNCS.PHASECHK.TRANS64.TRYWAIT P0, [R0+URZ+0x8], R5 ;  /* 0x00000805000075a7 */ /* 0x0002a600080011ff */
[----:B--2---:R-:W-:Y:S05]  /*9060*/  @!P0 NANOSLEEP.SYNCS 0x989680 ;  /* 0x009896800000895d */ /* 0x004fea0003900000 */
[----:B------:R-:W2:Y:S02]  /*9070*/  @!P0 SYNCS.PHASECHK.TRANS64 P0, [R0+URZ+0x8], R5 ;  /* 0x00000805000085a7 */ /* 0x000ea400080010ff */
[----:B--2---:R-:W-:Y:S05]  /*9080*/  @!P0 BRA `(.L_x_76) ;  /* 0xfffffffc00ec8947 */ /* 0x004fea000383ffff */
[----:B------:R-:W-:Y:S05]  /*9090*/  BRA `(.L_x_75) ;  /* 0xffffffac00247947 */ /* 0x000fea000383ffff */
.L_x_77:
[----:B-1----:R1:W2:Y:S02]  /*90a0*/  SYNCS.PHASECHK.TRANS64.TRYWAIT P0, [R0+URZ+0x100], R5 ;  /* 0x00010005000075a7 */ /* 0x0022a400080011ff */
[----:B--2---:R-:W-:Y:S05]  /*90b0*/  @!P0 NANOSLEEP.SYNCS 0x989680 ;  /* 0x009896800000895d */ /* 0x004fea0003900000 */
[----:B------:R-:W2:Y:S02]  /*90c0*/  @!P0 SYNCS.PHASECHK.TRANS64 P0, [R0+URZ+0x100], R5 ;  /* 0x00010005000085a7 */ /* 0x000ea400080010ff */
[----:B--2---:R-:W-:Y:S05]  /*90d0*/  @!P0 BRA `(.L_x_77) ;  /* 0xfffffffc00f08947 */ /* 0x004fea000383ffff */
[----:B------:R-:W-:Y:S05]  /*90e0*/  BRA `(.L_x_169) ;  /* 0xffffffb000107947 */ /* 0x000fea000383ffff */
.L_x_79:
[----:B------:R-:W-:-:S07]  /*90f0*/  MOV R0, UR31 ;  /* 0x0000001f00007c02 */ /* 0x000fce0008000f00 */
.L_x_170:
[----:B-1----:R1:W2:Y:S02]  /*9100*/  SYNCS.PHASECHK.TRANS64.TRYWAIT P0, [R0+URZ+0x140], R5 ;  /* 0x00014005000075a7 */ /* 0x0022a400080011ff */
[----:B--2---:R-:W-:Y:S05]  /*9110*/  @!P0 NANOSLEEP.SYNCS 0x989680 ;  /* 0x009896800000895d */ /* 0x004fea0003900000 */
[----:B------:R-:W2:Y:S02]  /*9120*/  @!P0 SYNCS.PHASECHK.TRANS64 P0, [R0+URZ+0x140], R5 ;  /* 0x00014005000085a7 */ /* 0x000ea400080010ff */
[----:B--2---:R-:W-:Y:S05]  /*9130*/  @!P0 BRA `(.L_x_170) ;  /* 0xfffffffc00f08947 */ /* 0x004fea000383ffff */
[----:B------:R-:W-:Y:S05]  /*9140*/  BRA `(.L_x_171) ;  /* 0xffffffb0005c7947 */ /* 0x000fea000383ffff */
.L_x_82:
[----:B------:R-:W-:Y:S07]  /*9150*/  MOV R0, UR5 ;  /* 0x0000000500007c02 */ /* 0x000fee0008000f00 */
.L_x_172:
[----:B-1----:R1:W2:Y:S02]  /*9160*/  SYNCS.PHASECHK.TRANS64.TRYWAIT P0, [R0+URZ], R5 ;  /* 0x00000005000075a7 */ /* 0x0022a400080011ff */
[----:B--2---:R-:W-:Y:S05]  /*9170*/  @!P0 NANOSLEEP.SYNCS 0x989680 ;  /* 0x009896800000895d */ /* 0x004fea0003900000 */
[----:B------:R-:W2:Y:S02]  /*9180*/  @!P0 SYNCS.PHASECHK.TRANS64 P0, [R0+URZ], R5 ;  /* 0x00000005000085a7 */ /* 0x000ea400080010ff */
[----:B--2---:R-:W-:Y:S05]  /*9190*/  @!P0 BRA `(.L_x_172) ;  /* 0xfffffffc00f08947 */ /* 0x004fea000383ffff */
[----:B------:R-:W-:Y:S05]  /*91a0*/  BRA `(.L_x_81) ;  /* 0xffffffb000707947 */ /* 0x000fea000383ffff */
.L_x_86:
[----:B-1----:R-:W-:-:S07]  /*91b0*/  MOV R0, UR4 ;  /* 0x0000000400007c02 */ /* 0x002fce0008000f00 */
.L_x_173:
[----:B-1----:R1:W2:Y:S02]  /*91c0*/  SYNCS.PHASECHK.TRANS64.TRYWAIT P0, [R0+URZ], R3 ;  /* 0x00000003000075a7 */ /* 0x0022a400080011ff */
[----:B--2---:R-:W-:Y:S05]  /*91d0*/  @!P0 NANOSLEEP.SYNCS 0x989680 ;  /* 0x009896800000895d */ /* 0x004fea0003900000 */
[----:B------:R-:W2:Y:S02]  /*91e0*/  @!P0 SYNCS.PHASECHK.TRANS64 P0, [R0+URZ], R3 ;  /* 0x00000003000085a7 */ /* 0x000ea400080010ff */
[----:B--2---:R-:W-:Y:S05]  /*91f0*/  @!P0 BRA `(.L_x_173) ;  /* 0xfffffffc00f08947 */ /* 0x004fea000383ffff */
[----:B------:R-:W-:Y:S05]  /*9200*/  BRA `(.L_x_174) ;  /* 0xffffffb400647947 */ /* 0x000fea000383ffff */
.L_x_87:
[----:B------:R-:W-:-:S07]  /*9210*/  MOV R0, UR5 ;  /* 0x0000000500007c02 */ /* 0x000fce0008000f00 */
.L_x_175:
[----:B-1----:R1:W2:Y:S02]  /*9220*/  SYNCS.PHASECHK.TRANS64.TRYWAIT P0, [R0+URZ], R3 ;  /* 0x00000003000075a7 */ /* 0x0022a400080011ff */
[----:B--2---:R-:W-:Y:S05]  /*9230*/  @!P0 NANOSLEEP.SYNCS 0x989680 ;  /* 0x009896800000895d */ /* 0x004fea0003900000 */
[----:B------:R-:W2:Y:S02]  /*9240*/  @!P0 SYNCS.PHASECHK.TRANS64 P0, [R0+URZ], R3 ;  /* 0x00000003000085a7 */ /* 0x000ea400080010ff */
[----:B--2---:R-:W-:Y:S05]  /*9250*/  @!P0 BRA `(.L_x_175) ;  /* 0xfffffffc00f08947 */ /* 0x004fea000383ffff */
[----:B------:R-:W-:Y:S05]  /*9260*/  BRA `(.L_x_176) ;  /* 0xffffffb400707947 */ /* 0x000fea000383ffff */
.L_x_88:
[----:B------:R-:W-:-:S07]  /*9270*/  MOV R0, UR5 ;  /* 0x0000000500007c02 */ /* 0x000fce0008000f00 */
.L_x_177:
[----:B-1----:R1:W2:Y:S02]  /*9280*/  SYNCS.PHASECHK.TRANS64.TRYWAIT P0, [R0+URZ], R3 ;  /* 0x00000003000075a7 */ /* 0x0022a400080011ff */
[----:B--2---:R-:W-:Y:S05]  /*9290*/  @!P0 NANOSLEEP.SYNCS 0x989680 ;  /* 0x009896800000895d */ /* 0x004fea0003900000 */
[----:B------:R-:W2:Y:S02]  /*92a0*/  @!P0 SYNCS.PHASECHK.TRANS64 P0, [R0+URZ], R3 ;  /* 0x00000003000085a7 */ /* 0x000ea400080010ff */
[----:B--2---:R-:W-:Y:S05]  /*92b0*/  @!P0 BRA `(.L_x_177) ;  /* 0xfffffffc00f08947 */ /* 0x004fea000383ffff */
[----:B------:R-:W-:Y:S05]  /*92c0*/  BRA `(.L_x_178) ;  /* 0xffffffb4007c7947 */ /* 0x000fea000383ffff */
.L_x_91:
[----:B------:R-:W-:-:S07]  /*92d0*/  MOV R0, UR26 ;  /* 0x0000001a00007c02 */ /* 0x000fce0008000f00 */
.L_x_179:
[----:B-1----:R1:W2:Y:S02]  /*92e0*/  SYNCS.PHASECHK.TRANS64.TRYWAIT P1, [R0+URZ+0x180], R3 ;  /* 0x00018003000075a7 */ /* 0x0022a400080211ff */
[----:B--2---:R-:W-:Y:S05]  /*92f0*/  @!P1 NANOSLEEP.SYNCS 0x989680 ;  /* 0x009896800000995d */ /* 0x004fea0003900000 */
[----:B------:R-:W2:Y:S02]  /*9300*/  @!P1 SYNCS.PHASECHK.TRANS64 P1, [R0+URZ+0x180], R3 ;  /* 0x00018003000095a7 */ /* 0x000ea400080210ff */
[----:B--2---:R-:W-:Y:S05]  /*9310*/  @!P1 BRA `(.L_x_179) ;  /* 0xfffffffc00f09947 */ /* 0x004fea000383ffff */
[----:B------:R-:W-:Y:S05]  /*9320*/  BRA `(.L_x_180) ;  /* 0xffffffb400c87947 */ /* 0x000fea000383ffff */
.L_x_96:
[----:B--2---:R2:W3:Y:S02]  /*9330*/  SYNCS.PHASECHK.TRANS64.TRYWAIT P0, [R12+URZ+0x100], R9 ;  /* 0x000100090c0075a7 */ /* 0x0044e400080011ff */
[----:B---3--:R-:W-:Y:S05]  /*9340*/  @!P0 NANOSLEEP.SYNCS 0x989680 ;  /* 0x009896800000895d */ /* 0x008fea0003900000 */
[----:B------:R-:W3:Y:S02]  /*9350*/  @!P0 SYNCS.PHASECHK.TRANS64 P0, [R12+URZ+0x100], R9 ;  /* 0x000100090c0085a7 */ /* 0x000ee400080010ff */
[----:B---3--:R-:W-:Y:S05]  /*9360*/  @!P0 BRA `(.L_x_96) ;  /* 0xfffffffc00f08947 */ /* 0x008fea000383ffff */
[----:B------:R-:W-:Y:S05]  /*9370*/  BRA `(.L_x_181) ;  /* 0xffffffb800e87947 */ /* 0x000fea000383ffff */
.L_x_99:
[----:B------:R-:W-:Y:S07]  /*9380*/  MOV R0, UR21 ;  /* 0x0000001500007c02 */ /* 0x000fee0008000f00 */
.L_x_182:
[----:B--2---:R2:W3:Y:S02]  /*9390*/  SYNCS.PHASECHK.TRANS64.TRYWAIT P2, [R0+URZ+0xf8], R11 ;  /* 0x0000f80b000075a7 */ /* 0x0044e400080411ff */
[----:B---3--:R-:W-:Y:S05]  /*93a0*/  @!P2 NANOSLEEP.SYNCS 0x989680 ;  /* 0x009896800000a95d */ /* 0x008fea0003900000 */
[----:B------:R-:W3:Y:S02]  /*93b0*/  @!P2 SYNCS.PHASECHK.TRANS64 P2, [R0+URZ+0xf8], R11 ;  /* 0x0000f80b0000a5a7 */ /* 0x000ee400080410ff */
[----:B---3--:R-:W-:Y:S05]  /*93c0*/  @!P2 BRA `(.L_x_182) ;  /* 0xfffffffc00f0a947 */ /* 0x008fea000383ffff */
[----:B------:R-:W-:Y:S05]  /*93d0*/  BRA `(.L_x_98) ;  /* 0xffffffc000507947 */ /* 0x000fea000383ffff */
.L_x_102:
[----:B--2---:R-:W-:Y:S07]  /*93e0*/  MOV R0, UR21 ;  /* 0x0000001500007c02 */ /* 0x004fee0008000f00 */
.L_x_183:
[----:B--2---:R2:W3:Y:S02]  /*93f0*/  SYNCS.PHASECHK.TRANS64.TRYWAIT P0, [R0+URZ+0xe0], R9 ;  /* 0x0000e009000075a7 */ /* 0x0044e400080011ff */
[----:B---3--:R-:W-:Y:S05]  /*9400*/  @!P0 NANOSLEEP.SYNCS 0x989680 ;  /* 0x009896800000895d */ /* 0x008fea0003900000 */
[----:B------:R-:W3:Y:S02]  /*9410*/  @!P0 SYNCS.PHASECHK.TRANS64 P0, [R0+URZ+0xe0], R9 ;  /* 0x0000e009000085a7 */ /* 0x000ee400080010ff */
[----:B---3--:R-:W-:Y:S05]  /*9420*/  @!P0 BRA `(.L_x_183) ;  /* 0xfffffffc00f08947 */ /* 0x008fea000383ffff */
[----:B------:R-:W-:Y:S05]  /*9430*/  BRA `(.L_x_184) ;  /* 0xffffffc000ac7947 */ /* 0x000fea000383ffff */
.L_x_103:
[----:B------:R-:W-:Y:S07]  /*9440*/  MOV R0, UR21 ;  /* 0x0000001500007c02 */ /* 0x000fee0008000f00 */
.L_x_185:
[----:B--2---:R2:W3:Y:S02]  /*9450*/  SYNCS.PHASECHK.TRANS64.TRYWAIT P0, [R0+URZ+0xe8], R9 ;  /* 0x0000e809000075a7 */ /* 0x0044e400080011ff */
[----:B---3--:R-:W-:Y:S05]  /*9460*/  @!P0 NANOSLEEP.SYNCS 0x989680 ;  /* 0x009896800000895d */ /* 0x008fea0003900000 */
[----:B------:R-:W3:Y:S02]  /*9470*/  @!P0 SYNCS.PHASECHK.TRANS64 P0, [R0+URZ+0xe8], R9 ;  /* 0x0000e809000085a7 */ /* 0x000ee400080010ff */
[----:B---3--:R-:W-:Y:S05]  /*9480*/  @!P0 BRA `(.L_x_185) ;  /* 0xfffffffc00f08947 */ /* 0x008fea000383ffff */
[----:B------:R-:W-:Y:S05]  /*9490*/  BRA `(.L_x_186) ;  /* 0xffffffc400047947 */ /* 0x000fea000383ffff */
.L_x_105:
[----:B------:R-:W-:-:S07]  /*94a0*/  MOV R0, UR21 ;  /* 0x0000001500007c02 */ /* 0x000fce0008000f00 */
.L_x_187:
[----:B--2---:R2:W4:Y:S02]  /*94b0*/  SYNCS.PHASECHK.TRANS64.TRYWAIT P0, [R0+URZ+0xe0], R3 ;  /* 0x0000e003000075a7 */ /* 0x00452400080011ff */
[----:B----4-:R-:W-:Y:S05]  /*94c0*/  @!P0 NANOSLEEP.SYNCS 0x989680 ;  /* 0x009896800000895d */ /* 0x010fea0003900000 */
[----:B------:R-:W4:Y:S02]  /*94d0*/  @!P0 SYNCS.PHASECHK.TRANS64 P0, [R0+URZ+0xe0], R3 ;  /* 0x0000e003000085a7 */ /* 0x000f2400080010ff */
[----:B----4-:R-:W-:Y:S05]  /*94e0*/  @!P0 BRA `(.L_x_187) ;  /* 0xfffffffc00f08947 */ /* 0x010fea000383ffff */
[----:B------:R-:W-:Y:S05]  /*94f0*/  BRA `(.L_x_188) ;  /* 0xffffffc400907947 */ /* 0x000fea000383ffff */
.L_x_107:
[----:B--2---:R2:W3:Y:S02]  /*9500*/  SYNCS.PHASECHK.TRANS64.TRYWAIT P0, [R3+URZ+0x100], R0 ;  /* 0x00010000030075a7 */ /* 0x0044e400080011ff */
[----:B---3--:R-:W-:Y:S05]  /*9510*/  @!P0 NANOSLEEP.SYNCS 0x989680 ;  /* 0x009896800000895d */ /* 0x008fea0003900000 */
[----:B------:R-:W3:Y:S02]  /*9520*/  @!P0 SYNCS.PHASECHK.TRANS64 P0, [R3+URZ+0x100], R0 ;  /* 0x00010000030085a7 */ /* 0x000ee400080010ff */
[----:B---3--:R-:W-:Y:S05]  /*9530*/  @!P0 BRA `(.L_x_107) ;  /* 0xfffffffc00f08947 */ /* 0x008fea000383ffff */
[----:B------:R-:W-:Y:S05]  /*9540*/  BRA `(.L_x_189) ;  /* 0xffffffc800547947 */ /* 0x000fea000383ffff */
.L_x_118:
[----:B-1----:R1:W2:Y:S02]  /*9550*/  SYNCS.PHASECHK.TRANS64.TRYWAIT P1, [R3+URZ+0xd0], R0 ;  /* 0x0000d000030075a7 */ /* 0x0022a400080211ff */
[----:B--2---:R-:W-:Y:S05]  /*9560*/  @!P1 NANOSLEEP.SYNCS 0x989680 ;  /* 0x009896800000995d */ /* 0x004fea0003900000 */
[----:B------:R-:W2:Y:S02]  /*9570*/  @!P1 SYNCS.PHASECHK.TRANS64 P1, [R3+URZ+0xd0], R0 ;  /* 0x0000d000030095a7 */ /* 0x000ea400080210ff */
[----:B--2---:R-:W-:Y:S05]  /*9580*/  @!P1 BRA `(.L_x_118) ;  /* 0xfffffffc00f09947 */ /* 0x004fea000383ffff */
[----:B------:R-:W-:Y:S05]  /*9590*/  BRA `(.L_x_117) ;  /* 0xffffffd400ac7947 */ /* 0x000fea000383ffff */
.L_x_120:
[----:B-1----:R1:W3:Y:S02]  /*95a0*/  SYNCS.PHASECHK.TRANS64.TRYWAIT P0, [R92+URZ+0x120], R5 ;  /* 0x000120055c0075a7 */ /* 0x0022e400080011ff */
[----:B---3--:R-:W-:Y:S05]  /*95b0*/  @!P0 NANOSLEEP.SYNCS 0x989680 ;  /* 0x009896800000895d */ /* 0x008fea0003900000 */
[----:B------:R-:W3:Y:S02]  /*95c0*/  @!P0 SYNCS.PHASECHK.TRANS64 P0, [R92+URZ+0x120], R5 ;  /* 0x000120055c0085a7 */ /* 0x000ee400080010ff */
[----:B---3--:R-:W-:Y:S05]  /*95d0*/  @!P0 BRA `(.L_x_120) ;  /* 0xfffffffc00f08947 */ /* 0x008fea000383ffff */
[----:B------:R-:W-:Y:S05]  /*95e0*/  BRA `(.L_x_119) ;  /* 0xffffffd800007947 */ /* 0x000fea000383ffff */
.L_x_128:
[----:B--2---:R2:W3:Y:S02]  /*95f0*/  SYNCS.PHASECHK.TRANS64.TRYWAIT P0, [R107+URZ+0xd0], R2 ;  /* 0x0000d0026b0075a7 */ /* 0x0044e400080011ff */
[----:B---3--:R-:W-:Y:S05]  /*9600*/  @!P0 NANOSLEEP.SYNCS 0x989680 ;  /* 0x009896800000895d */ /* 0x008fea0003900000 */
[----:B------:R-:W3:Y:S02]  /*9610*/  @!P0 SYNCS.PHASECHK.TRANS64 P0, [R107+URZ+0xd0], R2 ;  /* 0x0000d0026b0085a7 */ /* 0x000ee400080010ff */
[----:B---3--:R-:W-:Y:S05]  /*9620*/  @!P0 BRA `(.L_x_128) ;  /* 0xfffffffc00f08947 */ /* 0x008fea000383ffff */
[----:B------:R-:W-:Y:S05]  /*9630*/  BRA `(.L_x_127) ;  /* 0xffffffe400087947 */ /* 0x000fea000383ffff */
        .weak           $__internal_0_$__cuda_sm10x_tcgen05_guardrail_trap_col_being_dealloced_not_returned_by_alloc
        .type           $__internal_0_$__cuda_sm10x_tcgen05_guardrail_trap_col_being_dealloced_not_returned_by_alloc,@function
        .size           $__internal_0_$__cuda_sm10x_tcgen05_guardrail_trap_col_being_dealloced_not_returned_by_alloc,($__internal_1_$__cuda_sm10x_tcgen05_guardrail_trap_phase_invalid_during_alloc - $__internal_0_$__cuda_sm10x_tcgen05_guardrail_trap_col_being_dealloced_not_returned_by_alloc)
$__internal_0_$__cuda_sm10x_tcgen05_guardrail_trap_col_being_dealloced_not_returned_by_alloc:
[----:B------:R-:W-:Y:S05]  /*9640*/  BPT.TRAP 0x1 ;  /* 0x000000040000795c */ /* 0x000fea0000300000 */
[----:B------:R-:W-:-:S04]  /*9650*/  HFMA2 R3, -RZ, RZ, 0, 0 ;  /* 0x00000000ff037431 */ /* 0x000fc800000001ff */
[----:B------:R-:W-:Y:S05]  /*9660*/  RET.REL.NODEC R2 `(_ZN7cutlass13device_kernelINS_4gemm6kernel13GemmUniversalIN4cute5tupleIJiiiiEEENS1_10collective13CollectiveMmaINS1_35MainloopSm100TmaUmmaWarpSpecializedILi13ELi2ELi4ENS5_IJNS4_1CILi4EEESB_NSA_ILi1EEEEEEEENS5_IJNSA_ILi128EEESF_SF_EEENS_12float_e5m2_tENS5_IJlSC_lEEESH_SI_NS4_8TiledMMAINS4_8MMA_AtomIJNS4_10MMA_TraitsINS4_25SM100_MMA_F8F6F4_2x1SM_SSEJSH_SH_fSF_SF_NS4_17integral_constantINS4_4UMMA5MajorELSP_0EEESQ_NSN_INSO_7ScaleInELSR_0EEESS_EEEEEENS4_6LayoutINS5_IJSC_SC_SC_EEENS5_IJNSA_ILi0EEESX_SX_EEEEENS5_IJNS4_10UnderscoreES10_S10_EEEEENS4_28SM100_TMA_2SM_LOAD_MULTICASTENS4_14ComposedLayoutINS4_7SwizzleILi3ELi4ELi3EEENS4_18smem_ptr_flag_bitsILi8EEENSV_INS5_IJNSA_ILi8EEESF_EEENS5_IJSF_SC_EEEEEEEvNS4_8identityES13_S1D_vS1E_EENS_8epilogue10collective18CollectiveEpilogueINS1G_23Sm100TmaWarpSpecializedILi2ELi2ELi32ELb0ELb0EEEJNS5_IJNSA_ILi64EEESF_SF_EEENS5_IJNSV_IS1L_SC_EENSV_INS5_IJNSA_ILi32EEENSA_ILi2EEEEEENS5_IJSC_S1L_EEEEEEEESH_SI_SH_SI_NS1G_6fusion15FusionCallbacksIS1K_NS1U_17LinearCombinationISH_fSH_fLNS_15FloatRoundStyleE2EEES1M_S1T_JEEENS4_5SM1004TMEM4LOAD26SM100_TMEM_LOAD_32dp32b32xENS4_13SM90_TMA_LOADENS14_INS15_ILi1ELi4ELi3EEES18_NSV_INS5_IJS19_S1O_EEENS5_IJS1O_SC_EEEEEEENS4_39AutoVectorizingCopyWithAssumedAlignmentILi128EEENS4_14SM90_TMA_STOREES29_S2B_S2B_EEEvvEEEEvNT_6ParamsE) ;  /* 0xffffff6802647950 */ /* 0x000fea0003c3ffff */
        .weak           $__internal_1_$__cuda_sm10x_tcgen05_guardrail_trap_phase_invalid_during_alloc
        .type           $__internal_1_$__cuda_sm10x_tcgen05_guardrail_trap_phase_invalid_during_alloc,@function
        .size           $__internal_1_$__cuda_sm10x_tcgen05_guardrail_trap_phase_invalid_during_alloc,($__internal_2_$__cuda_sm10x_tcgen05_guardrail_trap_unallocated_columns_being_dealloced - $__internal_1_$__cuda_sm10x_tcgen05_guardrail_trap_phase_invalid_during_alloc)
$__internal_1_$__cuda_sm10x_tcgen05_guardrail_trap_phase_invalid_during_alloc:
[----:B------:R-:W-:Y:S05]  /*9670*/  BPT.TRAP 0x1 ;  /* 0x000000040000795c */ /* 0x000fea0000300000 */
[----:B------:R-:W-:-:S04]  /*9680*/  MOV R5, 0x0 ;  /* 0x0000000000057802 */ /* 0x000fc80000000f00 */
[----:B------:R-:W-:Y:S05]  /*9690*/  RET.REL.NODEC R4 `(_ZN7cutlass13device_kernelINS_4gemm6kernel13GemmUniversalIN4cute5tupleIJiiiiEEENS1_10collective13CollectiveMmaINS1_35MainloopSm100TmaUmmaWarpSpecializedILi13ELi2ELi4ENS5_IJNS4_1CILi4EEESB_NSA_ILi1EEEEEEEENS5_IJNSA_ILi128EEESF_SF_EEENS_12float_e5m2_tENS5_IJlSC_lEEESH_SI_NS4_8TiledMMAINS4_8MMA_AtomIJNS4_10MMA_TraitsINS4_25SM100_MMA_F8F6F4_2x1SM_SSEJSH_SH_fSF_SF_NS4_17integral_constantINS4_4UMMA5MajorELSP_0EEESQ_NSN_INSO_7ScaleInELSR_0EEESS_EEEEEENS4_6LayoutINS5_IJSC_SC_SC_EEENS5_IJNSA_ILi0EEESX_SX_EEEEENS5_IJNS4_10UnderscoreES10_S10_EEEEENS4_28SM100_TMA_2SM_LOAD_MULTICASTENS4_14ComposedLayoutINS4_7SwizzleILi3ELi4ELi3EEENS4_18smem_ptr_flag_bitsILi8EEENSV_INS5_IJNSA_ILi8EEESF_EEENS5_IJSF_SC_EEEEEEEvNS4_8identityES13_S1D_vS1E_EENS_8epilogue10collective18CollectiveEpilogueINS1G_23Sm100TmaWarpSpecializedILi2ELi2ELi32ELb0ELb0EEEJNS5_IJNSA_ILi64EEESF_SF_EEENS5_IJNSV_IS1L_SC_EENSV_INS5_IJNSA_ILi32EEENSA_ILi2EEEEEENS5_IJSC_S1L_EEEEEEEESH_SI_SH_SI_NS1G_6fusion15FusionCallbacksIS1K_NS1U_17LinearCombinationISH_fSH_fLNS_15FloatRoundStyleE2EEES1M_S1T_JEEENS4_5SM1004TMEM4LOAD26SM100_TMEM_LOAD_32dp32b32xENS4_13SM90_TMA_LOADENS14_INS15_ILi1ELi4ELi3EEES18_NSV_INS5_IJS19_S1O_EEENS5_IJS1O_SC_EEEEEEENS4_39AutoVectorizingCopyWithAssumedAlignmentILi128EEENS4_14SM90_TMA_STOREES29_S2B_S2B_EEEvvEEEEvNT_6ParamsE) ;  /* 0xffffff6804587950 */ /* 0x000fea0003c3ffff */
        .weak           $__internal_2_$__cuda_sm10x_tcgen05_guardrail_trap_unallocated_columns_being_dealloced
        .type           $__internal_2_$__cuda_sm10x_tcgen05_guardrail_trap_unallocated_columns_being_dealloced,@function
        .size           $__internal_2_$__cuda_sm10x_tcgen05_guardrail_trap_unallocated_columns_being_dealloced,(.L_x_191 - $__internal_2_$__cuda_sm10x_tcgen05_guardrail_trap_unallocated_columns_being_dealloced)
$__internal_2_$__cuda_sm10x_tcgen05_guardrail_trap_unallocated_columns_being_dealloced:
[----:B------:R-:W-:Y:S05]  /*96a0*/  BPT.TRAP 0x1 ;  /* 0x000000040000795c */ /* 0x000fea0000300000 */
[----:B------:R-:W-:-:S04]  /*96b0*/  HFMA2 R3, -RZ, RZ, 0, 0 ;  /* 0x00000000ff037431 */ /* 0x000fc800000001ff */
[----:B------:R-:W-:Y:S05]  /*96c0*/  RET.REL.NODEC R2 `(_ZN7cutlass13device_kernelINS_4gemm6kernel13GemmUniversalIN4cute5tupleIJiiiiEEENS1_10collective13CollectiveMmaINS1_35MainloopSm100TmaUmmaWarpSpecializedILi13ELi2ELi4ENS5_IJNS4_1CILi4EEESB_NSA_ILi1EEEEEEEENS5_IJNSA_ILi128EEESF_SF_EEENS_12float_e5m2_tENS5_IJlSC_lEEESH_SI_NS4_8TiledMMAINS4_8MMA_AtomIJNS4_10MMA_TraitsINS4_25SM100_MMA_F8F6F4_2x1SM_SSEJSH_SH_fSF_SF_NS4_17integral_constantINS4_4UMMA5MajorELSP_0EEESQ_NSN_INSO_7ScaleInELSR_0EEESS_EEEEEENS4_6LayoutINS5_IJSC_SC_SC_EEENS5_IJNSA_ILi0EEESX_SX_EEEEENS5_IJNS4_10UnderscoreES10_S10_EEEEENS4_28SM100_TMA_2SM_LOAD_MULTICASTENS4_14ComposedLayoutINS4_7SwizzleILi3ELi4ELi3EEENS4_18smem_ptr_flag_bitsILi8EEENSV_INS5_IJNSA_ILi8EEESF_EEENS5_IJSF_SC_EEEEEEEvNS4_8identityES13_S1D_vS1E_EENS_8epilogue10collective18CollectiveEpilogueINS1G_23Sm100TmaWarpSpecializedILi2ELi2ELi32ELb0ELb0EEEJNS5_IJNSA_ILi64EEESF_SF_EEENS5_IJNSV_IS1L_SC_EENSV_INS5_IJNSA_ILi32EEENSA_ILi2EEEEEENS5_IJSC_S1L_EEEEEEEESH_SI_SH_SI_NS1G_6fusion15FusionCallbacksIS1K_NS1U_17LinearCombinationISH_fSH_fLNS_15FloatRoundStyleE2EEES1M_S1T_JEEENS4_5SM1004TMEM4LOAD26SM100_TMEM_LOAD_32dp32b32xENS4_13SM90_TMA_LOADENS14_INS15_ILi1ELi4ELi3EEES18_NSV_INS5_IJS19_S1O_EEENS5_IJS1O_SC_EEEEEEENS4_39AutoVectorizingCopyWithAssumedAlignmentILi128EEENS4_14SM90_TMA_STOREES29_S2B_S2B_EEEvvEEEEvNT_6ParamsE) ;  /* 0xffffff68024c7950 */ /* 0x000fea0003c3ffff */
.L_x_190:
[----:B------:R-:W-:-:S00]  /*96d0*/  BRA `(.L_x_190) ;  /* 0xfffffffc00fc7947 */ /* 0x000fc0000383ffff */
[----:B------:R-:W-:-:S00]  /*96e0*/  NOP ;  /* 0x0000000000007918 */ /* 0x000fc00000000000 */
        /* <DEDUP_REMOVED lines=9> */
.L_x_191:


//--------------------- .nv.global.init           --------------------------
	.section	.nv.global.init,"aw",@progbits
.nv.global.init:
	.type		$str$27,@object
	.size		$str$27,($str$28 - $str$27)
$str$27:
        /*0000*/ 	.byte	0x28, 0x61, 0x64, 0x64, 0x72, 0x65, 0x73, 0x73, 0x20, 0x26, 0x20, 0x6d, 0x61, 0x73, 0x6b, 0x29
        /*0010*/ 	.byte	0x20, 0x3d, 0x3d, 0x20, 0x30, 0x00
	.type		$str$28,@object
	.size		$str$28,($str$26 - $str$28)
$str$28:
        /*0016*/ 	.byte	0x2f, 0x74, 0x6d, 0x70, 0x2f, 0x63, 0x75, 0x74, 0x6c, 0x61, 0x73, 0x73, 0x5f, 0x73, 0x77, 0x65
        /*0026*/ 	.byte	0x65, 0x70, 0x5f, 0x73, 0x72, 0x63, 0x2f, 0x69, 0x6e, 0x63, 0x6c, 0x75, 0x64, 0x65, 0x2f, 0x63
        /*0036*/ 	.byte	0x75, 0x74, 0x65, 0x2f, 0x70, 0x6f, 0x69, 0x6e, 0x74, 0x65, 0x72, 0x5f, 0x66, 0x6c, 0x61, 0x67
        /*0046*/ 	.byte	0x67, 0x65, 0x64, 0x2e, 0x68, 0x70, 0x70, 0x00
	.type		$str$26,@object
	.size		$str$26,($str$25 - $str$26)
$str$26:
        /*004e*/ 	.byte	0x2f, 0x74, 0x6d, 0x70, 0x2f, 0x63, 0x75, 0x74, 0x6c, 0x61, 0x73, 0x73, 0x5f, 0x73, 0x77, 0x65
        /*005e*/ 	.byte	0x65, 0x70, 0x5f, 0x73, 0x72, 0x63, 0x2f, 0x69, 0x6e, 0x63, 0x6c, 0x75, 0x64, 0x65, 0x2f, 0x63
        /*006e*/ 	.byte	0x75, 0x74, 0x65, 0x2f, 0x61, 0x74, 0x6f, 0x6d, 0x2f, 0x63, 0x6f, 0x70, 0x79, 0x5f, 0x74, 0x72
        /*007e*/ 	.byte	0x61, 0x69, 0x74, 0x73, 0x5f, 0x73, 0x6d, 0x31, 0x30, 0x30, 0x2e, 0x68, 0x70, 0x70, 0x00
	.type		$str$25,@object
	.size		$str$25,(__unnamed_1 - $str$25)
$str$25:
        /*008d*/ 	.byte	0x28, 0x28, 0x75, 0x69, 0x6e, 0x74, 0x33, 0x32, 0x5f, 0x74, 0x28, 0x74, 0x68, 0x72, 0x65, 0x61
        /*009d*/ 	.byte	0x64, 0x49, 0x64, 0x78, 0x2e, 0x78, 0x29, 0x20, 0x2f, 0x20, 0x33, 0x32, 0x29, 0x20, 0x25, 0x20
        /*00ad*/ 	.byte	0x34, 0x29, 0x20, 0x3d, 0x3d, 0x20, 0x28, 0x28, 0x28, 0x74, 0x6d, 0x65, 0x6d, 0x5f, 0x61, 0x64
        /*00bd*/ 	.byte	0x64, 0x72, 0x20, 0x3e, 0x3e, 0x20, 0x31, 0x36, 0x29, 0x20, 0x2f, 0x20, 0x33, 0x32, 0x29, 0x20
        /*00cd*/ 	.byte	0x25, 0x20, 0x34, 0x29, 0x00
	.type		__unnamed_1,@object
	.size		__unnamed_1,(__unnamed_2 - __unnamed_1)
__unnamed_1:
        /*00d2*/ 	.byte	0x61, 0x75, 0x74, 0x6f, 0x20, 0x63, 0x75, 0x74, 0x65, 0x3a, 0x3a, 0x61, 0x73, 0x5f, 0x70, 0x6f
        /* <DEDUP_REMOVED lines=24> */
        /*0262*/ 	.byte	0x3a, 0x3a, 0x43, 0x3c, 0x34, 0x30, 0x39, 0x36, 0x3e, 0x3e, 0x3e, 0x3e, 0x5d, 0x00
	.type		__unnamed_2,@object
	.size		__unnamed_2,(.L_2 - __unnamed_2)
__unnamed_2:
        /* <DEDUP_REMOVED lines=40> */
        /*04f0*/ 	.byte	0x74, 0x65, 0x3a, 0x3a, 0x43, 0x3c, 0x30, 0x3e, 0x3e, 0x3e, 0x3e, 0x5d, 0x00
.L_2:


//--------------------- .nv.shared._ZN7cutlass13device_kernelINS_4gemm6kernel13GemmUniversalIN4cute5tupleIJiiiiEEENS1_10collective13CollectiveMmaINS1_35MainloopSm100TmaUmmaWarpSpecializedILi13ELi2ELi4ENS5_IJNS4_1CILi4EEESB_NSA_ILi1EEEEEEEENS5_IJNSA_ILi128EEESF_SF_EEENS_12float_e5m2_tENS5_IJlSC_lEEESH_SI_NS4_8TiledMMAINS4_8MMA_AtomIJNS4_10MMA_TraitsINS4_25SM100_MMA_F8F6F4_2x1SM_SSEJSH_SH_fSF_SF_NS4_17integral_constantINS4_4UMMA5MajorELSP_0EEESQ_NSN_INSO_7ScaleInELSR_0EEESS_EEEEEENS4_6LayoutINS5_IJSC_SC_SC_EEENS5_IJNSA_ILi0EEESX_SX_EEEEENS5_IJNS4_10UnderscoreES10_S10_EEEEENS4_28SM100_TMA_2SM_LOAD_MULTICASTENS4_14ComposedLayoutINS4_7SwizzleILi3ELi4ELi3EEENS4_18smem_ptr_flag_bitsILi8EEENSV_INS5_IJNSA_ILi8EEESF_EEENS5_IJSF_SC_EEEEEEEvNS4_8identityES13_S1D_vS1E_EENS_8epilogue10collective18CollectiveEpilogueINS1G_23Sm100TmaWarpSpecializedILi2ELi2ELi32ELb0ELb0EEEJNS5_IJNSA_ILi64EEESF_SF_EEENS5_IJNSV_IS1L_SC_EENSV_INS5_IJNSA_ILi32EEENSA_ILi2EEEEEENS5_IJSC_S1L_EEEEEEEESH_SI_SH_SI_NS1G_6fusion15FusionCallbacksIS1K_NS1U_17LinearCombinationISH_fSH_fLNS_15FloatRoundStyleE2EEES1M_S1T_JEEENS4_5SM1004TMEM4LOAD26SM100_TMEM_LOAD_32dp32b32xENS4_13SM90_TMA_LOADENS14_INS15_ILi1ELi4ELi3EEES18_NSV_INS5_IJS19_S1O_EEENS5_IJS1O_SC_EEEEEEENS4_39AutoVectorizingCopyWithAssumedAlignmentILi128EEENS4_14SM90_TMA_STOREES29_S2B_S2B_EEEvvEEEEvNT_6ParamsE --------------------------
	.section	.nv.shared._ZN7cutlass13device_kernelINS_4gemm6kernel13GemmUniversalIN4cute5tupleIJiiiiEEENS1_10collective13CollectiveMmaINS1_35MainloopSm100TmaUmmaWarpSpecializedILi13ELi2ELi4ENS5_IJNS4_1CILi4EEESB_NSA_ILi1EEEEEEEENS5_IJNSA_ILi128EEESF_SF_EEENS_12float_e5m2_tENS5_IJlSC_lEEESH_SI_NS4_8TiledMMAINS4_8MMA_AtomIJNS4_10MMA_TraitsINS4_25SM100_MMA_F8F6F4_2x1SM_SSEJSH_SH_fSF_SF_NS4_17integral_constantINS4_4UMMA5MajorELSP_0EEESQ_NSN_INSO_7ScaleInELSR_0EEESS_EEEEEENS4_6LayoutINS5_IJSC_SC_SC_EEENS5_IJNSA_ILi0EEESX_SX_EEEEENS5_IJNS4_10UnderscoreES10_S10_EEEEENS4_28SM100_TMA_2SM_LOAD_MULTICASTENS4_14ComposedLayoutINS4_7SwizzleILi3ELi4ELi3EEENS4_18smem_ptr_flag_bitsILi8EEENSV_INS5_IJNSA_ILi8EEESF_EEENS5_IJSF_SC_EEEEEEEvNS4_8identityES13_S1D_vS1E_EENS_8epilogue10collective18CollectiveEpilogueINS1G_23Sm100TmaWarpSpecializedILi2ELi2ELi32ELb0ELb0EEEJNS5_IJNSA_ILi64EEESF_SF_EEENS5_IJNSV_IS1L_SC_EENSV_INS5_IJNSA_ILi32EEENSA_ILi2EEEEEENS5_IJSC_S1L_EEEEEEEESH_SI_SH_SI_NS1G_6fusion15FusionCallbacksIS1K_NS1U_17LinearCombinationISH_fSH_fLNS_15FloatRoundStyleE2EEES1M_S1T_JEEENS4_5SM1004TMEM4LOAD26SM100_TMEM_LOAD_32dp32b32xENS4_13SM90_TMA_LOADENS14_INS15_ILi1ELi4ELi3EEES18_NSV_INS5_IJS19_S1O_EEENS5_IJS1O_SC_EEEEEEENS4_39AutoVectorizingCopyWithAssumedAlignmentILi128EEENS4_14SM90_TMA_STOREES29_S2B_S2B_EEEvvEEEEvNT_6ParamsE,"aw",@nobits
	.sectionflags	@""
	.align	16
	.zero		1024


//--------------------- .nv.shared.reserved.0     --------------------------
	.section	.nv.shared.reserved.0,"aw",@nobits
	.weak		__nv_reservedSMEM_offset_0_alias
	.size		__nv_reservedSMEM_offset_0_alias, 0, 64
	.other		__nv_reservedSMEM_offset_0_alias,@"STO_CUDA_RESERVED_SHARED STV_DEFAULT"
__nv_reservedSMEM_offset_0_alias:
	.zero		0
.nv.shared.reserved.0:
	.zero		64
	.weak		__nv_reservedSMEM_tcgen05_partition
	.type		__nv_reservedSMEM_tcgen05_partition,@object
	.size		__nv_reservedSMEM_tcgen05_partition,(.L_0 - __nv_reservedSMEM_tcgen05_partition)
__nv_reservedSMEM_tcgen05_partition:
	.zero		32
.L_0:


//--------------------- .nv.global                --------------------------
	.section	.nv.global,"aw",@nobits
.nv.global:
	.type		_ZN40_INTERNAL_4eb5584e_4_k_cu_238fa8a5_374674cute1_E,@object
	.size		_ZN40_INTERNAL_4eb5584e_4_k_cu_238fa8a5_374674cute1_E,(_ZN40_INTERNAL_4eb5584e_4_k_cu_238fa8a5_374674cuda3std3__45__cpo6cbeginE - _ZN40_INTERNAL_4eb5584e_4_k_cu_238fa8a5_374674cute1_E)
_ZN40_INTERNAL_4eb5584e_4_k_cu_238fa8a5_374674cute1_E:
	.zero		1
	.type		_ZN40_INTERNAL_4eb5584e_4_k_cu_238fa8a5_374674cuda3std3__45__cpo6cbeginE,@object
	.size		_ZN40_INTERNAL_4eb5584e_4_k_cu_238fa8a5_374674cuda3std3__45__cpo6cbeginE,(_ZN40_INTERNAL_4eb5584e_4_k_cu_238fa8a5_374674cuda3std3__48in_placeE - _ZN40_INTERNAL_4eb5584e_4_k_cu_238fa8a5_374674cuda3std3__45__cpo6cbeginE)
_ZN40_INTERNAL_4eb5584e_4_k_cu_238fa8a5_374674cuda3std3__45__cpo6cbeginE:
	.zero		1
	.type		_ZN40_INTERNAL_4eb5584e_4_k_cu_238fa8a5_374674cuda3std3__48in_placeE,@object
	.size		_ZN40_INTERNAL_4eb5584e_4_k_cu_238fa8a5_374674cuda3std3__48in_placeE,(_ZN40_INTERNAL_4eb5584e_4_k_cu_238fa8a5_374674cuda3std6ranges3__45__cpo9iter_moveE - _ZN40_INTERNAL_4eb5584e_4_k_cu_238fa8a5_374674cuda3std3__48in_placeE)
_ZN40_INTERNAL_4eb5584e_4_k_cu_238fa8a5_374674cuda3std3__48in_placeE:
	.zero		1
	.type		_ZN40_INTERNAL_4eb5584e_4_k_cu_238fa8a5_374674cuda3std6ranges3__45__cpo9iter_moveE,@object
	.size		_ZN40_INTERNAL_4eb5584e_4_k_cu_238fa8a5_374674cuda3std6ranges3__45__cpo9iter_moveE,(_ZN40_INTERNAL_4eb5584e_4_k_cu_238fa8a5_374674cuda3std3__45__cpo5beginE - _ZN40_INTERNAL_4eb5584e_4_k_cu_238fa8a5_374674cuda3std6ranges3__45__cpo9iter_moveE)
_ZN40_INTERNAL_4eb5584e_4_k_cu_238fa8a5_374674cuda3std6ranges3__45__cpo9iter_moveE:
	.zero		1
	.type		_ZN40_INTERNAL_4eb5584e_4_k_cu_238fa8a5_374674cuda3std3__45__cpo5beginE,@object
	.size		_ZN40_INTERNAL_4eb5584e_4_k_cu_238fa8a5_374674cuda3std3__45__cpo5beginE,(_ZN40_INTERNAL_4eb5584e_4_k_cu_238fa8a5_374674cuda3std3__442_GLOBAL__N__4eb5584e_4_k_cu_238fa8a5_374676ignoreE - _ZN40_INTERNAL_4eb5584e_4_k_cu_238fa8a5_374674cuda3std3__45__cpo5beginE)
_ZN40_INTERNAL_4eb5584e_4_k_cu_238fa8a5_374674cuda3std3__45__cpo5beginE:
	.zero		1
	.type		_ZN40_INTERNAL_4eb5584e_4_k_cu_238fa8a5_374674cuda3std3__442_GLOBAL__N__4eb5584e_4_k_cu_238fa8a5_374676ignoreE,@object
	.size		_ZN40_INTERNAL_4eb5584e_4_k_cu_238fa8a5_374674cuda3std3__442_GLOBAL__N__4eb5584e_4_k_cu_238fa8a5_374676ignoreE,(_ZN40_INTERNAL_4eb5584e_4_k_cu_238fa8a5_374674cute7productE - _ZN40_INTERNAL_4eb5584e_4_k_cu_238fa8a5_374674cuda3std3__442_GLOBAL__N__4eb5584e_4_k_cu_238fa8a5_374676ignoreE)
_ZN40_INTERNAL_4eb5584e_4_k_cu_238fa8a5_374674cuda3std3__442_GLOBAL__N__4eb5584e_4_k_cu_238fa8a5_374676ignoreE:
	.zero		1
	.type		_ZN40_INTERNAL_4eb5584e_4_k_cu_238fa8a5_374674cute7productE,@object
	.size		_ZN40_INTERNAL_4eb5584e_4_k_cu_238fa8a5_374674cute7productE,(_ZN40_INTERNAL_4eb5584e_4_k_cu_238fa8a5_374674cuda3std3__45__cpo3endE - _ZN40_INTERNAL_4eb5584e_4_k_cu_238fa8a5_374674cute7productE)
_ZN40_INTERNAL_4eb5584e_4_k_cu_238fa8a5_374674cute7productE:
	.zero		1
	.type		_ZN40_INTERNAL_4eb5584e_4_k_cu_238fa8a5_374674cuda3std3__45__cpo3endE,@object
	.size		_ZN40_INTERNAL_4eb5584e_4_k_cu_238fa8a5_374674cuda3std3__45__cpo3endE,(_ZN40_INTERNAL_4eb5584e_4_k_cu_238fa8a5_374674cuda3std3__419piecewise_constructE - _ZN40_INTERNAL_4eb5584e_4_k_cu_238fa8a5_374674cuda3std3__45__cpo3endE)
_ZN40_INTERNAL_4eb5584e_4_k_cu_238fa8a5_374674cuda3std3__45__cpo3endE:
	.zero		1
	.type		_ZN40_INTERNAL_4eb5584e_4_k_cu_238fa8a5_374674cuda3std3__419piecewise_constructE,@object
	.size		_ZN40_INTERNAL_4eb5584e_4_k_cu_238fa8a5_374674cuda3std3__419piecewise_constructE,(_ZN40_INTERNAL_4eb5584e_4_k_cu_238fa8a5_374674cuda3std3__45__cpo4cendE - _ZN40_INTERNAL_4eb5584e_4_k_cu_238fa8a5_374674cuda3std3__419piecewise_constructE)
_ZN40_INTERNAL_4eb5584e_4_k_cu_238fa8a5_374674cuda3std3__419piecewise_constructE:
	.zero		1
	.type		_ZN40_INTERNAL_4eb5584e_4_k_cu_238fa8a5_374674cuda3std3__45__cpo4cendE,@object
	.size		_ZN40_INTERNAL_4eb5584e_4_k_cu_238fa8a5_374674cuda3std3__45__cpo4cendE,(_ZN40_INTERNAL_4eb5584e_4_k_cu_238fa8a5_374674cuda3std6ranges3__45__cpo4swapE - _ZN40_INTERNAL_4eb5584e_4_k_cu_238fa8a5_374674cuda3std3__45__cpo4cendE)
_ZN40_INTERNAL_4eb5584e_4_k_cu_238fa8a5_374674cuda3std3__45__cpo4cendE:
	.zero		1
	.type		_ZN40_INTERNAL_4eb5584e_4_k_cu_238fa8a5_374674cuda3std6ranges3__45__cpo4swapE,@object
	.size		_ZN40_INTERNAL_4eb5584e_4_k_cu_238fa8a5_374674cuda3std6ranges3__45__cpo4swapE,(.L_10 - _ZN40_INTERNAL_4eb5584e_4_k_cu_238fa8a5_374674cuda3std6ranges3__45__cpo4swapE)
_ZN40_INTERNAL_4eb5584e_4_k_cu_238fa8a5_374674cuda3std6ranges3__45__cpo4swapE:
	.zero		1
.L_10:


//--------------------- .nv.constant0._ZN7cutlass13device_kernelINS_4gemm6kernel13GemmUniversalIN4cute5tupleIJiiiiEEENS1_10collective13CollectiveMmaINS1_35MainloopSm100TmaUmmaWarpSpecializedILi13ELi2ELi4ENS5_IJNS4_1CILi4EEESB_NSA_ILi1EEEEEEEENS5_IJNSA_ILi128EEESF_SF_EEENS_12float_e5m2_tENS5_IJlSC_lEEESH_SI_NS4_8TiledMMAINS4_8MMA_AtomIJNS4_10MMA_TraitsINS4_25SM100_MMA_F8F6F4_2x1SM_SSEJSH_SH_fSF_SF_NS4_17integral_constantINS4_4UMMA5MajorELSP_0EEESQ_NSN_INSO_7ScaleInELSR_0EEESS_EEEEEENS4_6LayoutINS5_IJSC_SC_SC_EEENS5_IJNSA_ILi0EEESX_SX_EEEEENS5_IJNS4_10UnderscoreES10_S10_EEEEENS4_28SM100_TMA_2SM_LOAD_MULTICASTENS4_14ComposedLayoutINS4_7SwizzleILi3ELi4ELi3EEENS4_18smem_ptr_flag_bitsILi8EEENSV_INS5_IJNSA_ILi8EEESF_EEENS5_IJSF_SC_EEEEEEEvNS4_8identityES13_S1D_vS1E_EENS_8epilogue10collective18CollectiveEpilogueINS1G_23Sm100TmaWarpSpecializedILi2ELi2ELi32ELb0ELb0EEEJNS5_IJNSA_ILi64EEESF_SF_EEENS5_IJNSV_IS1L_SC_EENSV_INS5_IJNSA_ILi32EEENSA_ILi2EEEEEENS5_IJSC_S1L_EEEEEEEESH_SI_SH_SI_NS1G_6fusion15FusionCallbacksIS1K_NS1U_17LinearCombinationISH_fSH_fLNS_15FloatRoundStyleE2EEES1M_S1T_JEEENS4_5SM1004TMEM4LOAD26SM100_TMEM_LOAD_32dp32b32xENS4_13SM90_TMA_LOADENS14_INS15_ILi1ELi4ELi3EEES18_NSV_INS5_IJS19_S1O_EEENS5_IJS1O_SC_EEEEEEENS4_39AutoVectorizingCopyWithAssumedAlignmentILi128EEENS4_14SM90_TMA_STOREES29_S2B_S2B_EEEvvEEEEvNT_6ParamsE --------------------------
	.section	.nv.constant0._ZN7cutlass13device_kernelINS_4gemm6kernel13GemmUniversalIN4cute5tupleIJiiiiEEENS1_10collective13CollectiveMmaINS1_35MainloopSm100TmaUmmaWarpSpecializedILi13ELi2ELi4ENS5_IJNS4_1CILi4EEESB_NSA_ILi1EEEEEEEENS5_IJNSA_ILi128EEESF_SF_EEENS_12float_e5m2_tENS5_IJlSC_lEEESH_SI_NS4_8TiledMMAINS4_8MMA_AtomIJNS4_10MMA_TraitsINS4_25SM100_MMA_F8F6F4_2x1SM_SSEJSH_SH_fSF_SF_NS4_17integral_constantINS4_4UMMA5MajorELSP_0EEESQ_NSN_INSO_7ScaleInELSR_0EEESS_EEEEEENS4_6LayoutINS5_IJSC_SC_SC_EEENS5_IJNSA_ILi0EEESX_SX_EEEEENS5_IJNS4_10UnderscoreES10_S10_EEEEENS4_28SM100_TMA_2SM_LOAD_MULTICASTENS4_14ComposedLayoutINS4_7SwizzleILi3ELi4ELi3EEENS4_18smem_ptr_flag_bitsILi8EEENSV_INS5_IJNSA_ILi8EEESF_EEENS5_IJSF_SC_EEEEEEEvNS4_8identityES13_S1D_vS1E_EENS_8epilogue10collective18CollectiveEpilogueINS1G_23Sm100TmaWarpSpecializedILi2ELi2ELi32ELb0ELb0EEEJNS5_IJNSA_ILi64EEESF_SF_EEENS5_IJNSV_IS1L_SC_EENSV_INS5_IJNSA_ILi32EEENSA_ILi2EEEEEENS5_IJSC_S1L_EEEEEEEESH_SI_SH_SI_NS1G_6fusion15FusionCallbacksIS1K_NS1U_17LinearCombinationISH_fSH_fLNS_15FloatRoundStyleE2EEES1M_S1T_JEEENS4_5SM1004TMEM4LOAD26SM100_TMEM_LOAD_32dp32b32xENS4_13SM90_TMA_LOADENS14_INS15_ILi1ELi4ELi3EEES18_NSV_INS5_IJS19_S1O_EEENS5_IJS1O_SC_EEEEEEENS4_39AutoVectorizingCopyWithAssumedAlignmentILi128EEENS4_14SM90_TMA_STOREES29_S2B_S2B_EEEvvEEEEvNT_6ParamsE,"a",@progbits
	.sectionflags	@""
	.align	4
.nv.constant0._ZN7cutlass13device_kernelINS_4gemm6kernel13GemmUniversalIN4cute5tupleIJiiiiEEENS1_10collective13CollectiveMmaINS1_35MainloopSm100TmaUmmaWarpSpecializedILi13ELi2ELi4ENS5_IJNS4_1CILi4EEESB_NSA_ILi1EEEEEEEENS5_IJNSA_ILi128EEESF_SF_EEENS_12float_e5m2_tENS5_IJlSC_lEEESH_SI_NS4_8TiledMMAINS4_8MMA_AtomIJNS4_10MMA_TraitsINS4_25SM100_MMA_F8F6F4_2x1SM_SSEJSH_SH_fSF_SF_NS4_17integral_constantINS4_4UMMA5MajorELSP_0EEESQ_NSN_INSO_7ScaleInELSR_0EEESS_EEEEEENS4_6LayoutINS5_IJSC_SC_SC_EEENS5_IJNSA_ILi0EEESX_SX_EEEEENS5_IJNS4_10UnderscoreES10_S10_EEEEENS4_28SM100_TMA_2SM_LOAD_MULTICASTENS4_14ComposedLayoutINS4_7SwizzleILi3ELi4ELi3EEENS4_18smem_ptr_flag_bitsILi8EEENSV_INS5_IJNSA_ILi8EEESF_EEENS5_IJSF_SC_EEEEEEEvNS4_8identityES13_S1D_vS1E_EENS_8epilogue10collective18CollectiveEpilogueINS1G_23Sm100TmaWarpSpecializedILi2ELi2ELi32ELb0ELb0EEEJNS5_IJNSA_ILi64EEESF_SF_EEENS5_IJNSV_IS1L_SC_EENSV_INS5_IJNSA_ILi32EEENSA_ILi2EEEEEENS5_IJSC_S1L_EEEEEEEESH_SI_SH_SI_NS1G_6fusion15FusionCallbacksIS1K_NS1U_17LinearCombinationISH_fSH_fLNS_15FloatRoundStyleE2EEES1M_S1T_JEEENS4_5SM1004TMEM4LOAD26SM100_TMEM_LOAD_32dp32b32xENS4_13SM90_TMA_LOADENS14_INS15_ILi1ELi4ELi3EEES18_NSV_INS5_IJS19_S1O_EEENS5_IJS1O_SC_EEEEEEENS4_39AutoVectorizingCopyWithAssumedAlignmentILi128EEENS4_14SM90_TMA_STOREES29_S2B_S2B_EEEvvEEEEvNT_6ParamsE:
	.zero		2944


//--------------------- SYMBOLS --------------------------

	.type		.nv.reservedSmem.offset0,@object
	.size		.nv.reservedSmem.offset0,0x4
	.type		.nv.reservedSmem.cap,@object
	.size		.nv.reservedSmem.cap,0x4
	.type		__assertfail,@function
